//
// Generated by NVIDIA NVVM Compiler
//
// Compiler Build ID: CL-36424714
// Cuda compilation tools, release 13.0, V13.0.88
// Based on NVVM 20.0.0
//

.version 9.0
.target sm_100
.address_size 64

	// .globl	_Z6phase1Piii
// _ZZ6phase1PiiiE8d_shared has been demoted
// _ZZ6phase2PiiiE12pivot_shared has been demoted
// _ZZ6phase2PiiiE10row_shared has been demoted
// _ZZ6phase2PiiiE10col_shared has been demoted
// _ZZ6phase3PiiiE10row_shared has been demoted
// _ZZ6phase3PiiiE10col_shared has been demoted

.visible .entry _Z6phase1Piii(
	.param .u64 .ptr .align 1 _Z6phase1Piii_param_0,
	.param .u32 _Z6phase1Piii_param_1,
	.param .u32 _Z6phase1Piii_param_2
)
{
	.reg .b32 	%r<180>;
	.reg .b64 	%rd<5>;
	// demoted variable
	.shared .align 4 .b8 _ZZ6phase1PiiiE8d_shared[4096];
	ld.param.u64 	%rd1, [_Z6phase1Piii_param_0];
	ld.param.u32 	%r1, [_Z6phase1Piii_param_1];
	ld.param.u32 	%r2, [_Z6phase1Piii_param_2];
	cvta.to.global.u64 	%rd2, %rd1;
	mov.u32 	%r3, %tid.y;
	shl.b32 	%r4, %r1, 5;
	add.s32 	%r5, %r4, %r3;
	mov.u32 	%r6, %tid.x;
	add.s32 	%r7, %r4, %r6;
	shl.b32 	%r8, %r3, 5;
	mad.lo.s32 	%r9, %r5, %r2, %r7;
	mul.wide.s32 	%rd3, %r9, 4;
	add.s64 	%rd4, %rd2, %rd3;
	ld.global.u32 	%r10, [%rd4];
	add.s32 	%r11, %r8, %r6;
	shl.b32 	%r12, %r11, 2;
	mov.u32 	%r13, _ZZ6phase1PiiiE8d_shared;
	add.s32 	%r14, %r13, %r12;
	st.shared.u32 	[%r14], %r10;
	bar.sync 	0;
	ld.shared.u32 	%r15, [%r14];
	shl.b32 	%r16, %r3, 7;
	add.s32 	%r17, %r13, %r16;
	ld.shared.u32 	%r18, [%r17];
	shl.b32 	%r19, %r6, 2;
	add.s32 	%r20, %r13, %r19;
	ld.shared.u32 	%r21, [%r20];
	add.s32 	%r22, %r21, %r18;
	min.s32 	%r23, %r15, %r22;
	st.shared.u32 	[%r14], %r23;
	bar.sync 	0;
	ld.shared.u32 	%r24, [%r14];
	ld.shared.u32 	%r25, [%r17+4];
	ld.shared.u32 	%r26, [%r20+128];
	add.s32 	%r27, %r26, %r25;
	min.s32 	%r28, %r24, %r27;
	st.shared.u32 	[%r14], %r28;
	bar.sync 	0;
	ld.shared.u32 	%r29, [%r14];
	ld.shared.u32 	%r30, [%r17+8];
	ld.shared.u32 	%r31, [%r20+256];
	add.s32 	%r32, %r31, %r30;
	min.s32 	%r33, %r29, %r32;
	st.shared.u32 	[%r14], %r33;
	bar.sync 	0;
	ld.shared.u32 	%r34, [%r14];
	ld.shared.u32 	%r35, [%r17+12];
	ld.shared.u32 	%r36, [%r20+384];
	add.s32 	%r37, %r36, %r35;
	min.s32 	%r38, %r34, %r37;
	st.shared.u32 	[%r14], %r38;
	bar.sync 	0;
	ld.shared.u32 	%r39, [%r14];
	ld.shared.u32 	%r40, [%r17+16];
	ld.shared.u32 	%r41, [%r20+512];
	add.s32 	%r42, %r41, %r40;
	min.s32 	%r43, %r39, %r42;
	st.shared.u32 	[%r14], %r43;
	bar.sync 	0;
	ld.shared.u32 	%r44, [%r14];
	ld.shared.u32 	%r45, [%r17+20];
	ld.shared.u32 	%r46, [%r20+640];
	add.s32 	%r47, %r46, %r45;
	min.s32 	%r48, %r44, %r47;
	st.shared.u32 	[%r14], %r48;
	bar.sync 	0;
	ld.shared.u32 	%r49, [%r14];
	ld.shared.u32 	%r50, [%r17+24];
	ld.shared.u32 	%r51, [%r20+768];
	add.s32 	%r52, %r51, %r50;
	min.s32 	%r53, %r49, %r52;
	st.shared.u32 	[%r14], %r53;
	bar.sync 	0;
	ld.shared.u32 	%r54, [%r14];
	ld.shared.u32 	%r55, [%r17+28];
	ld.shared.u32 	%r56, [%r20+896];
	add.s32 	%r57, %r56, %r55;
	min.s32 	%r58, %r54, %r57;
	st.shared.u32 	[%r14], %r58;
	bar.sync 	0;
	ld.shared.u32 	%r59, [%r14];
	ld.shared.u32 	%r60, [%r17+32];
	ld.shared.u32 	%r61, [%r20+1024];
	add.s32 	%r62, %r61, %r60;
	min.s32 	%r63, %r59, %r62;
	st.shared.u32 	[%r14], %r63;
	bar.sync 	0;
	ld.shared.u32 	%r64, [%r14];
	ld.shared.u32 	%r65, [%r17+36];
	ld.shared.u32 	%r66, [%r20+1152];
	add.s32 	%r67, %r66, %r65;
	min.s32 	%r68, %r64, %r67;
	st.shared.u32 	[%r14], %r68;
	bar.sync 	0;
	ld.shared.u32 	%r69, [%r14];
	ld.shared.u32 	%r70, [%r17+40];
	ld.shared.u32 	%r71, [%r20+1280];
	add.s32 	%r72, %r71, %r70;
	min.s32 	%r73, %r69, %r72;
	st.shared.u32 	[%r14], %r73;
	bar.sync 	0;
	ld.shared.u32 	%r74, [%r14];
	ld.shared.u32 	%r75, [%r17+44];
	ld.shared.u32 	%r76, [%r20+1408];
	add.s32 	%r77, %r76, %r75;
	min.s32 	%r78, %r74, %r77;
	st.shared.u32 	[%r14], %r78;
	bar.sync 	0;
	ld.shared.u32 	%r79, [%r14];
	ld.shared.u32 	%r80, [%r17+48];
	ld.shared.u32 	%r81, [%r20+1536];
	add.s32 	%r82, %r81, %r80;
	min.s32 	%r83, %r79, %r82;
	st.shared.u32 	[%r14], %r83;
	bar.sync 	0;
	ld.shared.u32 	%r84, [%r14];
	ld.shared.u32 	%r85, [%r17+52];
	ld.shared.u32 	%r86, [%r20+1664];
	add.s32 	%r87, %r86, %r85;
	min.s32 	%r88, %r84, %r87;
	st.shared.u32 	[%r14], %r88;
	bar.sync 	0;
	ld.shared.u32 	%r89, [%r14];
	ld.shared.u32 	%r90, [%r17+56];
	ld.shared.u32 	%r91, [%r20+1792];
	add.s32 	%r92, %r91, %r90;
	min.s32 	%r93, %r89, %r92;
	st.shared.u32 	[%r14], %r93;
	bar.sync 	0;
	ld.shared.u32 	%r94, [%r14];
	ld.shared.u32 	%r95, [%r17+60];
	ld.shared.u32 	%r96, [%r20+1920];
	add.s32 	%r97, %r96, %r95;
	min.s32 	%r98, %r94, %r97;
	st.shared.u32 	[%r14], %r98;
	bar.sync 	0;
	ld.shared.u32 	%r99, [%r14];
	ld.shared.u32 	%r100, [%r17+64];
	ld.shared.u32 	%r101, [%r20+2048];
	add.s32 	%r102, %r101, %r100;
	min.s32 	%r103, %r99, %r102;
	st.shared.u32 	[%r14], %r103;
	bar.sync 	0;
	ld.shared.u32 	%r104, [%r14];
	ld.shared.u32 	%r105, [%r17+68];
	ld.shared.u32 	%r106, [%r20+2176];
	add.s32 	%r107, %r106, %r105;
	min.s32 	%r108, %r104, %r107;
	st.shared.u32 	[%r14], %r108;
	bar.sync 	0;
	ld.shared.u32 	%r109, [%r14];
	ld.shared.u32 	%r110, [%r17+72];
	ld.shared.u32 	%r111, [%r20+2304];
	add.s32 	%r112, %r111, %r110;
	min.s32 	%r113, %r109, %r112;
	st.shared.u32 	[%r14], %r113;
	bar.sync 	0;
	ld.shared.u32 	%r114, [%r14];
	ld.shared.u32 	%r115, [%r17+76];
	ld.shared.u32 	%r116, [%r20+2432];
	add.s32 	%r117, %r116, %r115;
	min.s32 	%r118, %r114, %r117;
	st.shared.u32 	[%r14], %r118;
	bar.sync 	0;
	ld.shared.u32 	%r119, [%r14];
	ld.shared.u32 	%r120, [%r17+80];
	ld.shared.u32 	%r121, [%r20+2560];
	add.s32 	%r122, %r121, %r120;
	min.s32 	%r123, %r119, %r122;
	st.shared.u32 	[%r14], %r123;
	bar.sync 	0;
	ld.shared.u32 	%r124, [%r14];
	ld.shared.u32 	%r125, [%r17+84];
	ld.shared.u32 	%r126, [%r20+2688];
	add.s32 	%r127, %r126, %r125;
	min.s32 	%r128, %r124, %r127;
	st.shared.u32 	[%r14], %r128;
	bar.sync 	0;
	ld.shared.u32 	%r129, [%r14];
	ld.shared.u32 	%r130, [%r17+88];
	ld.shared.u32 	%r131, [%r20+2816];
	add.s32 	%r132, %r131, %r130;
	min.s32 	%r133, %r129, %r132;
	st.shared.u32 	[%r14], %r133;
	bar.sync 	0;
	ld.shared.u32 	%r134, [%r14];
	ld.shared.u32 	%r135, [%r17+92];
	ld.shared.u32 	%r136, [%r20+2944];
	add.s32 	%r137, %r136, %r135;
	min.s32 	%r138, %r134, %r137;
	st.shared.u32 	[%r14], %r138;
	bar.sync 	0;
	ld.shared.u32 	%r139, [%r14];
	ld.shared.u32 	%r140, [%r17+96];
	ld.shared.u32 	%r141, [%r20+3072];
	add.s32 	%r142, %r141, %r140;
	min.s32 	%r143, %r139, %r142;
	st.shared.u32 	[%r14], %r143;
	bar.sync 	0;
	ld.shared.u32 	%r144, [%r14];
	ld.shared.u32 	%r145, [%r17+100];
	ld.shared.u32 	%r146, [%r20+3200];
	add.s32 	%r147, %r146, %r145;
	min.s32 	%r148, %r144, %r147;
	st.shared.u32 	[%r14], %r148;
	bar.sync 	0;
	ld.shared.u32 	%r149, [%r14];
	ld.shared.u32 	%r150, [%r17+104];
	ld.shared.u32 	%r151, [%r20+3328];
	add.s32 	%r152, %r151, %r150;
	min.s32 	%r153, %r149, %r152;
	st.shared.u32 	[%r14], %r153;
	bar.sync 	0;
	ld.shared.u32 	%r154, [%r14];
	ld.shared.u32 	%r155, [%r17+108];
	ld.shared.u32 	%r156, [%r20+3456];
	add.s32 	%r157, %r156, %r155;
	min.s32 	%r158, %r154, %r157;
	st.shared.u32 	[%r14], %r158;
	bar.sync 	0;
	ld.shared.u32 	%r159, [%r14];
	ld.shared.u32 	%r160, [%r17+112];
	ld.shared.u32 	%r161, [%r20+3584];
	add.s32 	%r162, %r161, %r160;
	min.s32 	%r163, %r159, %r162;
	st.shared.u32 	[%r14], %r163;
	bar.sync 	0;
	ld.shared.u32 	%r164, [%r14];
	ld.shared.u32 	%r165, [%r17+116];
	ld.shared.u32 	%r166, [%r20+3712];
	add.s32 	%r167, %r166, %r165;
	min.s32 	%r168, %r164, %r167;
	st.shared.u32 	[%r14], %r168;
	bar.sync 	0;
	ld.shared.u32 	%r169, [%r14];
	ld.shared.u32 	%r170, [%r17+120];
	ld.shared.u32 	%r171, [%r20+3840];
	add.s32 	%r172, %r171, %r170;
	min.s32 	%r173, %r169, %r172;
	st.shared.u32 	[%r14], %r173;
	bar.sync 	0;
	ld.shared.u32 	%r174, [%r14];
	ld.shared.u32 	%r175, [%r17+124];
	ld.shared.u32 	%r176, [%r20+3968];
	add.s32 	%r177, %r176, %r175;
	min.s32 	%r178, %r174, %r177;
	st.shared.u32 	[%r14], %r178;
	bar.sync 	0;
	ld.shared.u32 	%r179, [%r14];
	st.global.u32 	[%rd4], %r179;
	ret;

}
	// .globl	_Z6phase2Piii
.visible .entry _Z6phase2Piii(
	.param .u64 .ptr .align 1 _Z6phase2Piii_param_0,
	.param .u32 _Z6phase2Piii_param_1,
	.param .u32 _Z6phase2Piii_param_2
)
{
	.reg .pred 	%p<2>;
	.reg .b32 	%r<292>;
	.reg .b64 	%rd<9>;
	// demoted variable
	.shared .align 4 .b8 _ZZ6phase2PiiiE12pivot_shared[4096];
	// demoted variable
	.shared .align 4 .b8 _ZZ6phase2PiiiE10row_shared[4096];
	// demoted variable
	.shared .align 4 .b8 _ZZ6phase2PiiiE10col_shared[4096];
	ld.param.u64 	%rd1, [_Z6phase2Piii_param_0];
	ld.param.u32 	%r2, [_Z6phase2Piii_param_1];
	ld.param.u32 	%r3, [_Z6phase2Piii_param_2];
	mov.u32 	%r1, %ctaid.x;
	setp.eq.s32 	%p1, %r1, %r2;
	@%p1 bra 	$L__BB1_2;
	cvta.to.global.u64 	%rd2, %rd1;
	mov.u32 	%r4, %tid.y;
	shl.b32 	%r5, %r1, 5;
	add.s32 	%r6, %r5, %r4;
	mov.u32 	%r7, %tid.x;
	add.s32 	%r8, %r5, %r7;
	shl.b32 	%r9, %r2, 5;
	add.s32 	%r10, %r9, %r4;
	add.s32 	%r11, %r9, %r7;
	shl.b32 	%r12, %r4, 5;
	mul.lo.s32 	%r13, %r10, %r3;
	add.s32 	%r14, %r13, %r11;
	mul.wide.s32 	%rd3, %r14, 4;
	add.s64 	%rd4, %rd2, %rd3;
	ld.global.u32 	%r15, [%rd4];
	add.s32 	%r16, %r12, %r7;
	shl.b32 	%r17, %r16, 2;
	mov.u32 	%r18, _ZZ6phase2PiiiE12pivot_shared;
	add.s32 	%r19, %r18, %r17;
	st.shared.u32 	[%r19], %r15;
	add.s32 	%r20, %r8, %r13;
	mul.wide.s32 	%rd5, %r20, 4;
	add.s64 	%rd6, %rd2, %rd5;
	ld.global.u32 	%r21, [%rd6];
	mov.u32 	%r22, _ZZ6phase2PiiiE10row_shared;
	add.s32 	%r23, %r22, %r17;
	st.shared.u32 	[%r23], %r21;
	mad.lo.s32 	%r24, %r3, %r6, %r11;
	mul.wide.s32 	%rd7, %r24, 4;
	add.s64 	%rd8, %rd2, %rd7;
	ld.global.u32 	%r25, [%rd8];
	mov.u32 	%r26, _ZZ6phase2PiiiE10col_shared;
	add.s32 	%r27, %r26, %r17;
	st.shared.u32 	[%r27], %r25;
	bar.sync 	0;
	ld.shared.u32 	%r28, [%r23];
	ld.shared.u32 	%r29, [%r27];
	shl.b32 	%r30, %r4, 7;
	add.s32 	%r31, %r18, %r30;
	ld.shared.u32 	%r32, [%r31];
	shl.b32 	%r33, %r7, 2;
	add.s32 	%r34, %r22, %r33;
	ld.shared.u32 	%r35, [%r34];
	add.s32 	%r36, %r35, %r32;
	min.s32 	%r37, %r28, %r36;
	st.shared.u32 	[%r23], %r37;
	add.s32 	%r38, %r26, %r30;
	ld.shared.u32 	%r39, [%r38];
	add.s32 	%r40, %r18, %r33;
	ld.shared.u32 	%r41, [%r40];
	add.s32 	%r42, %r41, %r39;
	min.s32 	%r43, %r29, %r42;
	st.shared.u32 	[%r27], %r43;
	ld.shared.u32 	%r44, [%r31+4];
	ld.shared.u32 	%r45, [%r34+128];
	add.s32 	%r46, %r45, %r44;
	min.s32 	%r47, %r37, %r46;
	st.shared.u32 	[%r23], %r47;
	ld.shared.u32 	%r48, [%r38+4];
	ld.shared.u32 	%r49, [%r40+128];
	add.s32 	%r50, %r49, %r48;
	min.s32 	%r51, %r43, %r50;
	st.shared.u32 	[%r27], %r51;
	ld.shared.u32 	%r52, [%r31+8];
	ld.shared.u32 	%r53, [%r34+256];
	add.s32 	%r54, %r53, %r52;
	min.s32 	%r55, %r47, %r54;
	st.shared.u32 	[%r23], %r55;
	ld.shared.u32 	%r56, [%r38+8];
	ld.shared.u32 	%r57, [%r40+256];
	add.s32 	%r58, %r57, %r56;
	min.s32 	%r59, %r51, %r58;
	st.shared.u32 	[%r27], %r59;
	ld.shared.u32 	%r60, [%r31+12];
	ld.shared.u32 	%r61, [%r34+384];
	add.s32 	%r62, %r61, %r60;
	min.s32 	%r63, %r55, %r62;
	st.shared.u32 	[%r23], %r63;
	ld.shared.u32 	%r64, [%r38+12];
	ld.shared.u32 	%r65, [%r40+384];
	add.s32 	%r66, %r65, %r64;
	min.s32 	%r67, %r59, %r66;
	st.shared.u32 	[%r27], %r67;
	ld.shared.u32 	%r68, [%r31+16];
	ld.shared.u32 	%r69, [%r34+512];
	add.s32 	%r70, %r69, %r68;
	min.s32 	%r71, %r63, %r70;
	st.shared.u32 	[%r23], %r71;
	ld.shared.u32 	%r72, [%r38+16];
	ld.shared.u32 	%r73, [%r40+512];
	add.s32 	%r74, %r73, %r72;
	min.s32 	%r75, %r67, %r74;
	st.shared.u32 	[%r27], %r75;
	ld.shared.u32 	%r76, [%r31+20];
	ld.shared.u32 	%r77, [%r34+640];
	add.s32 	%r78, %r77, %r76;
	min.s32 	%r79, %r71, %r78;
	st.shared.u32 	[%r23], %r79;
	ld.shared.u32 	%r80, [%r38+20];
	ld.shared.u32 	%r81, [%r40+640];
	add.s32 	%r82, %r81, %r80;
	min.s32 	%r83, %r75, %r82;
	st.shared.u32 	[%r27], %r83;
	ld.shared.u32 	%r84, [%r31+24];
	ld.shared.u32 	%r85, [%r34+768];
	add.s32 	%r86, %r85, %r84;
	min.s32 	%r87, %r79, %r86;
	st.shared.u32 	[%r23], %r87;
	ld.shared.u32 	%r88, [%r38+24];
	ld.shared.u32 	%r89, [%r40+768];
	add.s32 	%r90, %r89, %r88;
	min.s32 	%r91, %r83, %r90;
	st.shared.u32 	[%r27], %r91;
	ld.shared.u32 	%r92, [%r31+28];
	ld.shared.u32 	%r93, [%r34+896];
	add.s32 	%r94, %r93, %r92;
	min.s32 	%r95, %r87, %r94;
	st.shared.u32 	[%r23], %r95;
	ld.shared.u32 	%r96, [%r38+28];
	ld.shared.u32 	%r97, [%r40+896];
	add.s32 	%r98, %r97, %r96;
	min.s32 	%r99, %r91, %r98;
	st.shared.u32 	[%r27], %r99;
	ld.shared.u32 	%r100, [%r31+32];
	ld.shared.u32 	%r101, [%r34+1024];
	add.s32 	%r102, %r101, %r100;
	min.s32 	%r103, %r95, %r102;
	st.shared.u32 	[%r23], %r103;
	ld.shared.u32 	%r104, [%r38+32];
	ld.shared.u32 	%r105, [%r40+1024];
	add.s32 	%r106, %r105, %r104;
	min.s32 	%r107, %r99, %r106;
	st.shared.u32 	[%r27], %r107;
	ld.shared.u32 	%r108, [%r31+36];
	ld.shared.u32 	%r109, [%r34+1152];
	add.s32 	%r110, %r109, %r108;
	min.s32 	%r111, %r103, %r110;
	st.shared.u32 	[%r23], %r111;
	ld.shared.u32 	%r112, [%r38+36];
	ld.shared.u32 	%r113, [%r40+1152];
	add.s32 	%r114, %r113, %r112;
	min.s32 	%r115, %r107, %r114;
	st.shared.u32 	[%r27], %r115;
	ld.shared.u32 	%r116, [%r31+40];
	ld.shared.u32 	%r117, [%r34+1280];
	add.s32 	%r118, %r117, %r116;
	min.s32 	%r119, %r111, %r118;
	st.shared.u32 	[%r23], %r119;
	ld.shared.u32 	%r120, [%r38+40];
	ld.shared.u32 	%r121, [%r40+1280];
	add.s32 	%r122, %r121, %r120;
	min.s32 	%r123, %r115, %r122;
	st.shared.u32 	[%r27], %r123;
	ld.shared.u32 	%r124, [%r31+44];
	ld.shared.u32 	%r125, [%r34+1408];
	add.s32 	%r126, %r125, %r124;
	min.s32 	%r127, %r119, %r126;
	st.shared.u32 	[%r23], %r127;
	ld.shared.u32 	%r128, [%r38+44];
	ld.shared.u32 	%r129, [%r40+1408];
	add.s32 	%r130, %r129, %r128;
	min.s32 	%r131, %r123, %r130;
	st.shared.u32 	[%r27], %r131;
	ld.shared.u32 	%r132, [%r31+48];
	ld.shared.u32 	%r133, [%r34+1536];
	add.s32 	%r134, %r133, %r132;
	min.s32 	%r135, %r127, %r134;
	st.shared.u32 	[%r23], %r135;
	ld.shared.u32 	%r136, [%r38+48];
	ld.shared.u32 	%r137, [%r40+1536];
	add.s32 	%r138, %r137, %r136;
	min.s32 	%r139, %r131, %r138;
	st.shared.u32 	[%r27], %r139;
	ld.shared.u32 	%r140, [%r31+52];
	ld.shared.u32 	%r141, [%r34+1664];
	add.s32 	%r142, %r141, %r140;
	min.s32 	%r143, %r135, %r142;
	st.shared.u32 	[%r23], %r143;
	ld.shared.u32 	%r144, [%r38+52];
	ld.shared.u32 	%r145, [%r40+1664];
	add.s32 	%r146, %r145, %r144;
	min.s32 	%r147, %r139, %r146;
	st.shared.u32 	[%r27], %r147;
	ld.shared.u32 	%r148, [%r31+56];
	ld.shared.u32 	%r149, [%r34+1792];
	add.s32 	%r150, %r149, %r148;
	min.s32 	%r151, %r143, %r150;
	st.shared.u32 	[%r23], %r151;
	ld.shared.u32 	%r152, [%r38+56];
	ld.shared.u32 	%r153, [%r40+1792];
	add.s32 	%r154, %r153, %r152;
	min.s32 	%r155, %r147, %r154;
	st.shared.u32 	[%r27], %r155;
	ld.shared.u32 	%r156, [%r31+60];
	ld.shared.u32 	%r157, [%r34+1920];
	add.s32 	%r158, %r157, %r156;
	min.s32 	%r159, %r151, %r158;
	st.shared.u32 	[%r23], %r159;
	ld.shared.u32 	%r160, [%r38+60];
	ld.shared.u32 	%r161, [%r40+1920];
	add.s32 	%r162, %r161, %r160;
	min.s32 	%r163, %r155, %r162;
	st.shared.u32 	[%r27], %r163;
	ld.shared.u32 	%r164, [%r31+64];
	ld.shared.u32 	%r165, [%r34+2048];
	add.s32 	%r166, %r165, %r164;
	min.s32 	%r167, %r159, %r166;
	st.shared.u32 	[%r23], %r167;
	ld.shared.u32 	%r168, [%r38+64];
	ld.shared.u32 	%r169, [%r40+2048];
	add.s32 	%r170, %r169, %r168;
	min.s32 	%r171, %r163, %r170;
	st.shared.u32 	[%r27], %r171;
	ld.shared.u32 	%r172, [%r31+68];
	ld.shared.u32 	%r173, [%r34+2176];
	add.s32 	%r174, %r173, %r172;
	min.s32 	%r175, %r167, %r174;
	st.shared.u32 	[%r23], %r175;
	ld.shared.u32 	%r176, [%r38+68];
	ld.shared.u32 	%r177, [%r40+2176];
	add.s32 	%r178, %r177, %r176;
	min.s32 	%r179, %r171, %r178;
	st.shared.u32 	[%r27], %r179;
	ld.shared.u32 	%r180, [%r31+72];
	ld.shared.u32 	%r181, [%r34+2304];
	add.s32 	%r182, %r181, %r180;
	min.s32 	%r183, %r175, %r182;
	st.shared.u32 	[%r23], %r183;
	ld.shared.u32 	%r184, [%r38+72];
	ld.shared.u32 	%r185, [%r40+2304];
	add.s32 	%r186, %r185, %r184;
	min.s32 	%r187, %r179, %r186;
	st.shared.u32 	[%r27], %r187;
	ld.shared.u32 	%r188, [%r31+76];
	ld.shared.u32 	%r189, [%r34+2432];
	add.s32 	%r190, %r189, %r188;
	min.s32 	%r191, %r183, %r190;
	st.shared.u32 	[%r23], %r191;
	ld.shared.u32 	%r192, [%r38+76];
	ld.shared.u32 	%r193, [%r40+2432];
	add.s32 	%r194, %r193, %r192;
	min.s32 	%r195, %r187, %r194;
	st.shared.u32 	[%r27], %r195;
	ld.shared.u32 	%r196, [%r31+80];
	ld.shared.u32 	%r197, [%r34+2560];
	add.s32 	%r198, %r197, %r196;
	min.s32 	%r199, %r191, %r198;
	st.shared.u32 	[%r23], %r199;
	ld.shared.u32 	%r200, [%r38+80];
	ld.shared.u32 	%r201, [%r40+2560];
	add.s32 	%r202, %r201, %r200;
	min.s32 	%r203, %r195, %r202;
	st.shared.u32 	[%r27], %r203;
	ld.shared.u32 	%r204, [%r31+84];
	ld.shared.u32 	%r205, [%r34+2688];
	add.s32 	%r206, %r205, %r204;
	min.s32 	%r207, %r199, %r206;
	st.shared.u32 	[%r23], %r207;
	ld.shared.u32 	%r208, [%r38+84];
	ld.shared.u32 	%r209, [%r40+2688];
	add.s32 	%r210, %r209, %r208;
	min.s32 	%r211, %r203, %r210;
	st.shared.u32 	[%r27], %r211;
	ld.shared.u32 	%r212, [%r31+88];
	ld.shared.u32 	%r213, [%r34+2816];
	add.s32 	%r214, %r213, %r212;
	min.s32 	%r215, %r207, %r214;
	st.shared.u32 	[%r23], %r215;
	ld.shared.u32 	%r216, [%r38+88];
	ld.shared.u32 	%r217, [%r40+2816];
	add.s32 	%r218, %r217, %r216;
	min.s32 	%r219, %r211, %r218;
	st.shared.u32 	[%r27], %r219;
	ld.shared.u32 	%r220, [%r31+92];
	ld.shared.u32 	%r221, [%r34+2944];
	add.s32 	%r222, %r221, %r220;
	min.s32 	%r223, %r215, %r222;
	st.shared.u32 	[%r23], %r223;
	ld.shared.u32 	%r224, [%r38+92];
	ld.shared.u32 	%r225, [%r40+2944];
	add.s32 	%r226, %r225, %r224;
	min.s32 	%r227, %r219, %r226;
	st.shared.u32 	[%r27], %r227;
	ld.shared.u32 	%r228, [%r31+96];
	ld.shared.u32 	%r229, [%r34+3072];
	add.s32 	%r230, %r229, %r228;
	min.s32 	%r231, %r223, %r230;
	st.shared.u32 	[%r23], %r231;
	ld.shared.u32 	%r232, [%r38+96];
	ld.shared.u32 	%r233, [%r40+3072];
	add.s32 	%r234, %r233, %r232;
	min.s32 	%r235, %r227, %r234;
	st.shared.u32 	[%r27], %r235;
	ld.shared.u32 	%r236, [%r31+100];
	ld.shared.u32 	%r237, [%r34+3200];
	add.s32 	%r238, %r237, %r236;
	min.s32 	%r239, %r231, %r238;
	st.shared.u32 	[%r23], %r239;
	ld.shared.u32 	%r240, [%r38+100];
	ld.shared.u32 	%r241, [%r40+3200];
	add.s32 	%r242, %r241, %r240;
	min.s32 	%r243, %r235, %r242;
	st.shared.u32 	[%r27], %r243;
	ld.shared.u32 	%r244, [%r31+104];
	ld.shared.u32 	%r245, [%r34+3328];
	add.s32 	%r246, %r245, %r244;
	min.s32 	%r247, %r239, %r246;
	st.shared.u32 	[%r23], %r247;
	ld.shared.u32 	%r248, [%r38+104];
	ld.shared.u32 	%r249, [%r40+3328];
	add.s32 	%r250, %r249, %r248;
	min.s32 	%r251, %r243, %r250;
	st.shared.u32 	[%r27], %r251;
	ld.shared.u32 	%r252, [%r31+108];
	ld.shared.u32 	%r253, [%r34+3456];
	add.s32 	%r254, %r253, %r252;
	min.s32 	%r255, %r247, %r254;
	st.shared.u32 	[%r23], %r255;
	ld.shared.u32 	%r256, [%r38+108];
	ld.shared.u32 	%r257, [%r40+3456];
	add.s32 	%r258, %r257, %r256;
	min.s32 	%r259, %r251, %r258;
	st.shared.u32 	[%r27], %r259;
	ld.shared.u32 	%r260, [%r31+112];
	ld.shared.u32 	%r261, [%r34+3584];
	add.s32 	%r262, %r261, %r260;
	min.s32 	%r263, %r255, %r262;
	st.shared.u32 	[%r23], %r263;
	ld.shared.u32 	%r264, [%r38+112];
	ld.shared.u32 	%r265, [%r40+3584];
	add.s32 	%r266, %r265, %r264;
	min.s32 	%r267, %r259, %r266;
	st.shared.u32 	[%r27], %r267;
	ld.shared.u32 	%r268, [%r31+116];
	ld.shared.u32 	%r269, [%r34+3712];
	add.s32 	%r270, %r269, %r268;
	min.s32 	%r271, %r263, %r270;
	st.shared.u32 	[%r23], %r271;
	ld.shared.u32 	%r272, [%r38+116];
	ld.shared.u32 	%r273, [%r40+3712];
	add.s32 	%r274, %r273, %r272;
	min.s32 	%r275, %r267, %r274;
	st.shared.u32 	[%r27], %r275;
	ld.shared.u32 	%r276, [%r31+120];
	ld.shared.u32 	%r277, [%r34+3840];
	add.s32 	%r278, %r277, %r276;
	min.s32 	%r279, %r271, %r278;
	st.shared.u32 	[%r23], %r279;
	ld.shared.u32 	%r280, [%r38+120];
	ld.shared.u32 	%r281, [%r40+3840];
	add.s32 	%r282, %r281, %r280;
	min.s32 	%r283, %r275, %r282;
	st.shared.u32 	[%r27], %r283;
	ld.shared.u32 	%r284, [%r31+124];
	ld.shared.u32 	%r285, [%r34+3968];
	add.s32 	%r286, %r285, %r284;
	min.s32 	%r287, %r279, %r286;
	st.shared.u32 	[%r23], %r287;
	ld.shared.u32 	%r288, [%r38+124];
	ld.shared.u32 	%r289, [%r40+3968];
	add.s32 	%r290, %r289, %r288;
	min.s32 	%r291, %r283, %r290;
	st.shared.u32 	[%r27], %r291;
	st.global.u32 	[%rd8], %r291;
	st.global.u32 	[%rd6], %r287;
$L__BB1_2:
	ret;

}
	// .globl	_Z6phase3Piii
.visible .entry _Z6phase3Piii(
	.param .u64 .ptr .align 1 _Z6phase3Piii_param_0,
	.param .u32 _Z6phase3Piii_param_1,
	.param .u32 _Z6phase3Piii_param_2
)
{
	.reg .pred 	%p<4>;
	.reg .b32 	%r<160>;
	.reg .b64 	%rd<9>;
	// demoted variable
	.shared .align 4 .b8 _ZZ6phase3PiiiE10row_shared[4096];
	// demoted variable
	.shared .align 4 .b8 _ZZ6phase3PiiiE10col_shared[4096];
	ld.param.u64 	%rd1, [_Z6phase3Piii_param_0];
	ld.param.u32 	%r3, [_Z6phase3Piii_param_1];
	ld.param.u32 	%r4, [_Z6phase3Piii_param_2];
	mov.u32 	%r1, %ctaid.x;
	setp.eq.s32 	%p1, %r1, %r3;
	mov.u32 	%r2, %ctaid.y;
	setp.eq.s32 	%p2, %r2, %r3;
	or.pred  	%p3, %p1, %p2;
	@%p3 bra 	$L__BB2_2;
	cvta.to.global.u64 	%rd2, %rd1;
	mov.u32 	%r5, %tid.y;
	shl.b32 	%r6, %r2, 5;
	add.s32 	%r7, %r6, %r5;
	mov.u32 	%r8, %tid.x;
	shl.b32 	%r9, %r1, 5;
	add.s32 	%r10, %r9, %r8;
	shl.b32 	%r11, %r5, 5;
	mul.lo.s32 	%r12, %r4, %r7;
	shl.b32 	%r13, %r3, 5;
	add.s32 	%r14, %r13, %r8;
	add.s32 	%r15, %r14, %r12;
	mul.wide.u32 	%rd3, %r15, 4;
	add.s64 	%rd4, %rd2, %rd3;
	ld.global.u32 	%r16, [%rd4];
	add.s32 	%r17, %r11, %r8;
	shl.b32 	%r18, %r17, 2;
	mov.u32 	%r19, _ZZ6phase3PiiiE10row_shared;
	add.s32 	%r20, %r19, %r18;
	st.shared.u32 	[%r20], %r16;
	add.s32 	%r21, %r13, %r5;
	mad.lo.s32 	%r22, %r21, %r4, %r10;
	mul.wide.u32 	%rd5, %r22, 4;
	add.s64 	%rd6, %rd2, %rd5;
	ld.global.u32 	%r23, [%rd6];
	mov.u32 	%r24, _ZZ6phase3PiiiE10col_shared;
	add.s32 	%r25, %r24, %r18;
	st.shared.u32 	[%r25], %r23;
	bar.sync 	0;
	add.s32 	%r26, %r12, %r10;
	mul.wide.s32 	%rd7, %r26, 4;
	add.s64 	%rd8, %rd2, %rd7;
	ld.global.u32 	%r27, [%rd8];
	shl.b32 	%r28, %r5, 7;
	add.s32 	%r29, %r19, %r28;
	ld.shared.u32 	%r30, [%r29];
	shl.b32 	%r31, %r8, 2;
	add.s32 	%r32, %r24, %r31;
	ld.shared.u32 	%r33, [%r32];
	add.s32 	%r34, %r33, %r30;
	min.s32 	%r35, %r27, %r34;
	ld.shared.u32 	%r36, [%r29+4];
	ld.shared.u32 	%r37, [%r32+128];
	add.s32 	%r38, %r37, %r36;
	min.s32 	%r39, %r35, %r38;
	ld.shared.u32 	%r40, [%r29+8];
	ld.shared.u32 	%r41, [%r32+256];
	add.s32 	%r42, %r41, %r40;
	min.s32 	%r43, %r39, %r42;
	ld.shared.u32 	%r44, [%r29+12];
	ld.shared.u32 	%r45, [%r32+384];
	add.s32 	%r46, %r45, %r44;
	min.s32 	%r47, %r43, %r46;
	ld.shared.u32 	%r48, [%r29+16];
	ld.shared.u32 	%r49, [%r32+512];
	add.s32 	%r50, %r49, %r48;
	min.s32 	%r51, %r47, %r50;
	ld.shared.u32 	%r52, [%r29+20];
	ld.shared.u32 	%r53, [%r32+640];
	add.s32 	%r54, %r53, %r52;
	min.s32 	%r55, %r51, %r54;
	ld.shared.u32 	%r56, [%r29+24];
	ld.shared.u32 	%r57, [%r32+768];
	add.s32 	%r58, %r57, %r56;
	min.s32 	%r59, %r55, %r58;
	ld.shared.u32 	%r60, [%r29+28];
	ld.shared.u32 	%r61, [%r32+896];
	add.s32 	%r62, %r61, %r60;
	min.s32 	%r63, %r59, %r62;
	ld.shared.u32 	%r64, [%r29+32];
	ld.shared.u32 	%r65, [%r32+1024];
	add.s32 	%r66, %r65, %r64;
	min.s32 	%r67, %r63, %r66;
	ld.shared.u32 	%r68, [%r29+36];
	ld.shared.u32 	%r69, [%r32+1152];
	add.s32 	%r70, %r69, %r68;
	min.s32 	%r71, %r67, %r70;
	ld.shared.u32 	%r72, [%r29+40];
	ld.shared.u32 	%r73, [%r32+1280];
	add.s32 	%r74, %r73, %r72;
	min.s32 	%r75, %r71, %r74;
	ld.shared.u32 	%r76, [%r29+44];
	ld.shared.u32 	%r77, [%r32+1408];
	add.s32 	%r78, %r77, %r76;
	min.s32 	%r79, %r75, %r78;
	ld.shared.u32 	%r80, [%r29+48];
	ld.shared.u32 	%r81, [%r32+1536];
	add.s32 	%r82, %r81, %r80;
	min.s32 	%r83, %r79, %r82;
	ld.shared.u32 	%r84, [%r29+52];
	ld.shared.u32 	%r85, [%r32+1664];
	add.s32 	%r86, %r85, %r84;
	min.s32 	%r87, %r83, %r86;
	ld.shared.u32 	%r88, [%r29+56];
	ld.shared.u32 	%r89, [%r32+1792];
	add.s32 	%r90, %r89, %r88;
	min.s32 	%r91, %r87, %r90;
	ld.shared.u32 	%r92, [%r29+60];
	ld.shared.u32 	%r93, [%r32+1920];
	add.s32 	%r94, %r93, %r92;
	min.s32 	%r95, %r91, %r94;
	ld.shared.u32 	%r96, [%r29+64];
	ld.shared.u32 	%r97, [%r32+2048];
	add.s32 	%r98, %r97, %r96;
	min.s32 	%r99, %r95, %r98;
	ld.shared.u32 	%r100, [%r29+68];
	ld.shared.u32 	%r101, [%r32+2176];
	add.s32 	%r102, %r101, %r100;
	min.s32 	%r103, %r99, %r102;
	ld.shared.u32 	%r104, [%r29+72];
	ld.shared.u32 	%r105, [%r32+2304];
	add.s32 	%r106, %r105, %r104;
	min.s32 	%r107, %r103, %r106;
	ld.shared.u32 	%r108, [%r29+76];
	ld.shared.u32 	%r109, [%r32+2432];
	add.s32 	%r110, %r109, %r108;
	min.s32 	%r111, %r107, %r110;
	ld.shared.u32 	%r112, [%r29+80];
	ld.shared.u32 	%r113, [%r32+2560];
	add.s32 	%r114, %r113, %r112;
	min.s32 	%r115, %r111, %r114;
	ld.shared.u32 	%r116, [%r29+84];
	ld.shared.u32 	%r117, [%r32+2688];
	add.s32 	%r118, %r117, %r116;
	min.s32 	%r119, %r115, %r118;
	ld.shared.u32 	%r120, [%r29+88];
	ld.shared.u32 	%r121, [%r32+2816];
	add.s32 	%r122, %r121, %r120;
	min.s32 	%r123, %r119, %r122;
	ld.shared.u32 	%r124, [%r29+92];
	ld.shared.u32 	%r125, [%r32+2944];
	add.s32 	%r126, %r125, %r124;
	min.s32 	%r127, %r123, %r126;
	ld.shared.u32 	%r128, [%r29+96];
	ld.shared.u32 	%r129, [%r32+3072];
	add.s32 	%r130, %r129, %r128;
	min.s32 	%r131, %r127, %r130;
	ld.shared.u32 	%r132, [%r29+100];
	ld.shared.u32 	%r133, [%r32+3200];
	add.s32 	%r134, %r133, %r132;
	min.s32 	%r135, %r131, %r134;
	ld.shared.u32 	%r136, [%r29+104];
	ld.shared.u32 	%r137, [%r32+3328];
	add.s32 	%r138, %r137, %r136;
	min.s32 	%r139, %r135, %r138;
	ld.shared.u32 	%r140, [%r29+108];
	ld.shared.u32 	%r141, [%r32+3456];
	add.s32 	%r142, %r141, %r140;
	min.s32 	%r143, %r139, %r142;
	ld.shared.u32 	%r144, [%r29+112];
	ld.shared.u32 	%r145, [%r32+3584];
	add.s32 	%r146, %r145, %r144;
	min.s32 	%r147, %r143, %r146;
	ld.shared.u32 	%r148, [%r29+116];
	ld.shared.u32 	%r149, [%r32+3712];
	add.s32 	%r150, %r149, %r148;
	min.s32 	%r151, %r147, %r150;
	ld.shared.u32 	%r152, [%r29+120];
	ld.shared.u32 	%r153, [%r32+3840];
	add.s32 	%r154, %r153, %r152;
	min.s32 	%r155, %r151, %r154;
	ld.shared.u32 	%r156, [%r29+124];
	ld.shared.u32 	%r157, [%r32+3968];
	add.s32 	%r158, %r157, %r156;
	min.s32 	%r159, %r155, %r158;
	st.global.u32 	[%rd8], %r159;
$L__BB2_2:
	ret;

}


// ===== COMPILED SASS (sm_100) =====

	.target	sm_100

	.elftype	@"ET_EXEC"


//--------------------- .note.nv.tkinfo           --------------------------
	.section	.note.nv.tkinfo,"",@"SHT_NOTE"
	.sectionflags	@"SHF_NOTE_NV_TKINFO"
	.tkinfo
        /*0018*/ 	.word	0x00000002
        /*0030*/ 	.string	""
        /*0030*/ 	.string	"ptxas"
        /*0030*/ 	.string	"Cuda compilation tools, release 13.0, V13.0.88"
        /*0030*/ 	.string	"Build cuda_13.0.r13.0/compiler.36424714_0"
        /*0030*/ 	.string	"-arch sm_100 -m 64 "



//--------------------- .note.nv.cuinfo           --------------------------
	.section	.note.nv.cuinfo,"",@"SHT_NOTE"
	.sectionflags	@"SHF_NOTE_NV_CUINFO"
        /*0018*/ 	.short	0x0002
        /*001a*/ 	.short	0x0064
        /*001c*/ 	.short	0x0082
	.zero		2


//--------------------- .nv.info                  --------------------------
	.section	.nv.info,"",@"SHT_CUDA_INFO"
	.align	4


	//----- nvinfo : EIATTR_REGCOUNT
	.align		4
        /*0000*/ 	.byte	0x04, 0x2f
        /*0002*/ 	.short	(.L_1 - .L_0)
	.align		4
.L_0:
        /*0004*/ 	.word	index@(_Z6phase1Piii)
        /*0008*/ 	.word	0x0000000e


	//----- nvinfo : EIATTR_FRAME_SIZE
	.align		4
.L_1:
        /*000c*/ 	.byte	0x04, 0x11
        /*000e*/ 	.short	(.L_3 - .L_2)
	.align		4
.L_2:
        /*0010*/ 	.word	index@(_Z6phase1Piii)
        /*0014*/ 	.word	0x00000000


	//----- nvinfo : EIATTR_REGCOUNT
	.align		4
.L_3:
        /*0018*/ 	.byte	0x04, 0x2f
        /*001a*/ 	.short	(.L_5 - .L_4)
	.align		4
.L_4:
        /*001c*/ 	.word	index@(_Z6phase2Piii)
        /*0020*/ 	.word	0x00000014


	//----- nvinfo : EIATTR_FRAME_SIZE
	.align		4
.L_5:
        /*0024*/ 	.byte	0x04, 0x11
        /*0026*/ 	.short	(.L_7 - .L_6)
	.align		4
.L_6:
        /*0028*/ 	.word	index@(_Z6phase2Piii)
        /*002c*/ 	.word	0x00000000


	//----- nvinfo : EIATTR_REGCOUNT
	.align		4
.L_7:
        /*0030*/ 	.byte	0x04, 0x2f
        /*0032*/ 	.short	(.L_9 - .L_8)
	.align		4
.L_8:
        /*0034*/ 	.word	index@(_Z6phase3Piii)
        /*0038*/ 	.word	0x00000020


	//----- nvinfo : EIATTR_FRAME_SIZE
	.align		4
.L_9:
        /*003c*/ 	.byte	0x04, 0x11
        /*003e*/ 	.short	(.L_11 - .L_10)
	.align		4
.L_10:
        /*0040*/ 	.word	index@(_Z6phase3Piii)
        /*0044*/ 	.word	0x00000000


	//----- nvinfo : EIATTR_MIN_STACK_SIZE
	.align		4
.L_11:
        /*0048*/ 	.byte	0x04, 0x12
        /*004a*/ 	.short	(.L_13 - .L_12)
	.align		4
.L_12:
        /*004c*/ 	.word	index@(_Z6phase3Piii)
        /*0050*/ 	.word	0x00000000


	//----- nvinfo : EIATTR_MIN_STACK_SIZE
	.align		4
.L_13:
        /*0054*/ 	.byte	0x04, 0x12
        /*0056*/ 	.short	(.L_15 - .L_14)
	.align		4
.L_14:
        /*0058*/ 	.word	index@(_Z6phase2Piii)
        /*005c*/ 	.word	0x00000000


	//----- nvinfo : EIATTR_MIN_STACK_SIZE
	.align		4
.L_15:
        /*0060*/ 	.byte	0x04, 0x12
        /*0062*/ 	.short	(.L_17 - .L_16)
	.align		4
.L_16:
        /*0064*/ 	.word	index@(_Z6phase1Piii)
        /*0068*/ 	.word	0x00000000
.L_17:


//--------------------- .nv.compat                --------------------------
	.section	.nv.compat,"",@"SHT_CUDA_COMPAT_INFO"
	.align	4
        /*0000*/ 	.byte	0x02, 0x09, 0x00, 0x00, 0x02, 0x02, 0x01, 0x00, 0x02, 0x05, 0x05, 0x00, 0x03, 0x07, 0x01, 0x01
        /*0010*/ 	.byte	0x02, 0x03, 0x00, 0x00, 0x02, 0x06, 0x01, 0x00, 0x04, 0x0b, 0x08, 0x00, 0x09, 0x00, 0x00, 0x00
        /*0020*/ 	.byte	0x00, 0x00, 0x00, 0x00


//--------------------- .nv.info._Z6phase3Piii    --------------------------
	.section	.nv.info._Z6phase3Piii,"",@"SHT_CUDA_INFO"
	.sectionflags	@""
	.align	4


	//----- nvinfo : EIATTR_CUDA_API_VERSION
	.align		4
        /*0000*/ 	.byte	0x04, 0x37
        /*0002*/ 	.short	(.L_19 - .L_18)
.L_18:
        /*0004*/ 	.word	0x00000082


	//----- nvinfo : EIATTR_KPARAM_INFO
	.align		4
.L_19:
        /*0008*/ 	.byte	0x04, 0x17
        /*000a*/ 	.short	(.L_21 - .L_20)
.L_20:
        /*000c*/ 	.word	0x00000000
        /*0010*/ 	.short	0x0002
        /*0012*/ 	.short	0x000c
        /*0014*/ 	.byte	0x00, 0xf0, 0x11, 0x00


	//----- nvinfo : EIATTR_KPARAM_INFO
	.align		4
.L_21:
        /*0018*/ 	.byte	0x04, 0x17
        /*001a*/ 	.short	(.L_23 - .L_22)
.L_22:
        /*001c*/ 	.word	0x00000000
        /*0020*/ 	.short	0x0001
        /*0022*/ 	.short	0x0008
        /*0024*/ 	.byte	0x00, 0xf0, 0x11, 0x00


	//----- nvinfo : EIATTR_KPARAM_INFO
	.align		4
.L_23:
        /*0028*/ 	.byte	0x04, 0x17
        /*002a*/ 	.short	(.L_25 - .L_24)
.L_24:
        /*002c*/ 	.word	0x00000000
        /*0030*/ 	.short	0x0000
        /*0032*/ 	.short	0x0000
        /*0034*/ 	.byte	0x00, 0xf5, 0x21, 0x00


	//----- nvinfo : EIATTR_SPARSE_MMA_MASK
	.align		4
.L_25:
        /*0038*/ 	.byte	0x03, 0x50
        /*003a*/ 	.short	0x0000


	//----- nvinfo : EIATTR_MAXREG_COUNT
	.align		4
        /*003c*/ 	.byte	0x03, 0x1b
        /*003e*/ 	.short	0x00ff


	//----- nvinfo : EIATTR_NUM_BARRIERS
	.align		4
        /*0040*/ 	.byte	0x02, 0x4c
        /*0042*/ 	.byte	0x01
	.zero		1


	//----- nvinfo : EIATTR_MERCURY_ISA_VERSION
	.align		4
        /*0044*/ 	.byte	0x03, 0x5f
        /*0046*/ 	.short	0x0101


	//----- nvinfo : EIATTR_VRC_CTA_INIT_COUNT
	.align		4
        /*0048*/ 	.byte	0x02, 0x4a
	.zero		1
	.zero		1


	//----- nvinfo : EIATTR_EXIT_INSTR_OFFSETS
	.align		4
        /*004c*/ 	.byte	0x04, 0x1c
        /*004e*/ 	.short	(.L_27 - .L_26)


	//   ....[0]....
.L_26:
        /*0050*/ 	.word	0x00000060


	//   ....[1]....
        /*0054*/ 	.word	0x000006f0


	//----- nvinfo : EIATTR_CBANK_PARAM_SIZE
	.align		4
.L_27:
        /*0058*/ 	.byte	0x03, 0x19
        /*005a*/ 	.short	0x0010


	//----- nvinfo : EIATTR_PARAM_CBANK
	.align		4
        /*005c*/ 	.byte	0x04, 0x0a
        /*005e*/ 	.short	(.L_29 - .L_28)
	.align		4
.L_28:
        /*0060*/ 	.word	index@(.nv.constant0._Z6phase3Piii)
        /*0064*/ 	.short	0x0380
        /*0066*/ 	.short	0x0010


	//----- nvinfo : EIATTR_SW_WAR
	.align		4
.L_29:
        /*0068*/ 	.byte	0x04, 0x36
        /*006a*/ 	.short	(.L_31 - .L_30)
.L_30:
        /*006c*/ 	.word	0x00000008
.L_31:


//--------------------- .nv.info._Z6phase2Piii    --------------------------
	.section	.nv.info._Z6phase2Piii,"",@"SHT_CUDA_INFO"
	.sectionflags	@""
	.align	4


	//----- nvinfo : EIATTR_CUDA_API_VERSION
	.align		4
        /*0000*/ 	.byte	0x04, 0x37
        /*0002*/ 	.short	(.L_33 - .L_32)
.L_32:
        /*0004*/ 	.word	0x00000082


	//----- nvinfo : EIATTR_KPARAM_INFO
	.align		4
.L_33:
        /*0008*/ 	.byte	0x04, 0x17
        /*000a*/ 	.short	(.L_35 - .L_34)
.L_34:
        /*000c*/ 	.word	0x00000000
        /*0010*/ 	.short	0x0002
        /*0012*/ 	.short	0x000c
        /*0014*/ 	.byte	0x00, 0xf0, 0x11, 0x00


	//----- nvinfo : EIATTR_KPARAM_INFO
	.align		4
.L_35:
        /*0018*/ 	.byte	0x04, 0x17
        /*001a*/ 	.short	(.L_37 - .L_36)
.L_36:
        /*001c*/ 	.word	0x00000000
        /*0020*/ 	.short	0x0001
        /*0022*/ 	.short	0x0008
        /*0024*/ 	.byte	0x00, 0xf0, 0x11, 0x00


	//----- nvinfo : EIATTR_KPARAM_INFO
	.align		4
.L_37:
        /*0028*/ 	.byte	0x04, 0x17
        /*002a*/ 	.short	(.L_39 - .L_38)
.L_38:
        /*002c*/ 	.word	0x00000000
        /*0030*/ 	.short	0x0000
        /*0032*/ 	.short	0x0000
        /*0034*/ 	.byte	0x00, 0xf5, 0x21, 0x00


	//----- nvinfo : EIATTR_SPARSE_MMA_MASK
	.align		4
.L_39:
        /*0038*/ 	.byte	0x03, 0x50
        /*003a*/ 	.short	0x0000


	//----- nvinfo : EIATTR_MAXREG_COUNT
	.align		4
        /*003c*/ 	.byte	0x03, 0x1b
        /*003e*/ 	.short	0x00ff


	//----- nvinfo : EIATTR_NUM_BARRIERS
	.align		4
        /*0040*/ 	.byte	0x02, 0x4c
        /*0042*/ 	.byte	0x01
	.zero		1


	//----- nvinfo : EIATTR_MERCURY_ISA_VERSION
	.align		4
        /*0044*/ 	.byte	0x03, 0x5f
        /*0046*/ 	.short	0x0101


	//----- nvinfo : EIATTR_VRC_CTA_INIT_COUNT
	.align		4
        /*0048*/ 	.byte	0x02, 0x4a
	.zero		1
	.zero		1


	//----- nvinfo : EIATTR_EXIT_INSTR_OFFSETS
	.align		4
        /*004c*/ 	.byte	0x04, 0x1c
        /*004e*/ 	.short	(.L_41 - .L_40)


	//   ....[0]....
.L_40:
        /*0050*/ 	.word	0x00000040


	//   ....[1]....
        /*0054*/ 	.word	0x000012e0


	//----- nvinfo : EIATTR_CBANK_PARAM_SIZE
	.align		4
.L_41:
        /*0058*/ 	.byte	0x03, 0x19
        /*005a*/ 	.short	0x0010


	//----- nvinfo : EIATTR_PARAM_CBANK
	.align		4
        /*005c*/ 	.byte	0x04, 0x0a
        /*005e*/ 	.short	(.L_43 - .L_42)
	.align		4
.L_42:
        /*0060*/ 	.word	index@(.nv.constant0._Z6phase2Piii)
        /*0064*/ 	.short	0x0380
        /*0066*/ 	.short	0x0010


	//----- nvinfo : EIATTR_SW_WAR
	.align		4
.L_43:
        /*0068*/ 	.byte	0x04, 0x36
        /*006a*/ 	.short	(.L_45 - .L_44)
.L_44:
        /*006c*/ 	.word	0x00000008
.L_45:


//--------------------- .nv.info._Z6phase1Piii    --------------------------
	.section	.nv.info._Z6phase1Piii,"",@"SHT_CUDA_INFO"
	.sectionflags	@""
	.align	4


	//----- nvinfo : EIATTR_CUDA_API_VERSION
	.align		4
        /*0000*/ 	.byte	0x04, 0x37
        /*0002*/ 	.short	(.L_47 - .L_46)
.L_46:
        /*0004*/ 	.word	0x00000082


	//----- nvinfo : EIATTR_KPARAM_INFO
	.align		4
.L_47:
        /*0008*/ 	.byte	0x04, 0x17
        /*000a*/ 	.short	(.L_49 - .L_48)
.L_48:
        /*000c*/ 	.word	0x00000000
        /*0010*/ 	.short	0x0002
        /*0012*/ 	.short	0x000c
        /*0014*/ 	.byte	0x00, 0xf0, 0x11, 0x00


	//----- nvinfo : EIATTR_KPARAM_INFO
	.align		4
.L_49:
        /*0018*/ 	.byte	0x04, 0x17
        /*001a*/ 	.short	(.L_51 - .L_50)
.L_50:
        /*001c*/ 	.word	0x00000000
        /*0020*/ 	.short	0x0001
        /*0022*/ 	.short	0x0008
        /*0024*/ 	.byte	0x00, 0xf0, 0x11, 0x00


	//----- nvinfo : EIATTR_KPARAM_INFO
	.align		4
.L_51:
        /*0028*/ 	.byte	0x04, 0x17
        /*002a*/ 	.short	(.L_53 - .L_52)
.L_52:
        /*002c*/ 	.word	0x00000000
        /*0030*/ 	.short	0x0000
        /*0032*/ 	.short	0x0000
        /*0034*/ 	.byte	0x00, 0xf5, 0x21, 0x00


	//----- nvinfo : EIATTR_SPARSE_MMA_MASK
	.align		4
.L_53:
        /*0038*/ 	.byte	0x03, 0x50
        /*003a*/ 	.short	0x0000


	//----- nvinfo : EIATTR_MAXREG_COUNT
	.align		4
        /*003c*/ 	.byte	0x03, 0x1b
        /*003e*/ 	.short	0x00ff


	//----- nvinfo : EIATTR_NUM_BARRIERS
	.align		4
        /*0040*/ 	.byte	0x02, 0x4c
        /*0042*/ 	.byte	0x01
	.zero		1


	//----- nvinfo : EIATTR_MERCURY_ISA_VERSION
	.align		4
        /*0044*/ 	.byte	0x03, 0x5f
        /*0046*/ 	.short	0x0101


	//----- nvinfo : EIATTR_VRC_CTA_INIT_COUNT
	.align		4
        /*0048*/ 	.byte	0x02, 0x4a
	.zero		1
	.zero		1


	//----- nvinfo : EIATTR_EXIT_INSTR_OFFSETS
	.align		4
        /*004c*/ 	.byte	0x04, 0x1c
        /*004e*/ 	.short	(.L_55 - .L_54)


	//   ....[0]....
.L_54:
        /*0050*/ 	.word	0x00000d60


	//----- nvinfo : EIATTR_CBANK_PARAM_SIZE
	.align		4
.L_55:
        /*0054*/ 	.byte	0x03, 0x19
        /*0056*/ 	.short	0x0010


	//----- nvinfo : EIATTR_PARAM_CBANK
	.align		4
        /*0058*/ 	.byte	0x04, 0x0a
        /*005a*/ 	.short	(.L_57 - .L_56)
	.align		4
.L_56:
        /*005c*/ 	.word	index@(.nv.constant0._Z6phase1Piii)
        /*0060*/ 	.short	0x0380
        /*0062*/ 	.short	0x0010


	//----- nvinfo : EIATTR_SW_WAR
	.align		4
.L_57:
        /*0064*/ 	.byte	0x04, 0x36
        /*0066*/ 	.short	(.L_59 - .L_58)
.L_58:
        /*0068*/ 	.word	0x00000008
.L_59:


//--------------------- .nv.callgraph             --------------------------
	.section	.nv.callgraph,"",@"SHT_CUDA_CALLGRAPH"
	.align	4
	.sectionentsize	8
	.align		4
        /*0000*/ 	.word	0x00000000
	.align		4
        /*0004*/ 	.word	0xffffffff
	.align		4
        /*0008*/ 	.word	0x00000000
	.align		4
        /*000c*/ 	.word	0xfffffffe
	.align		4
        /*0010*/ 	.word	0x00000000
	.align		4
        /*0014*/ 	.word	0xfffffffd
	.align		4
        /*0018*/ 	.word	0x00000000
	.align		4
        /*001c*/ 	.word	0xfffffffc


//--------------------- .text._Z6phase3Piii       --------------------------
	.section	.text._Z6phase3Piii,"ax",@progbits
	.align	128
        .global         _Z6phase3Piii
        .type           _Z6phase3Piii,@function
        .size           _Z6phase3Piii,(.L_x_3 - _Z6phase3Piii)
        .other          _Z6phase3Piii,@"STO_CUDA_ENTRY STV_DEFAULT"
_Z6phase3Piii:
.text._Z6phase3Piii:
[----:B------:R-:W-:Y:S01]  /*0000*/  LDC R1, c[0x0][0x37c] ;  /* 0x0000df00ff017b82 */ /* 0x000fe20000000800 */
[----:B------:R-:W0:Y:S07]  /*0010*/  S2R R0, SR_CTAID.Y ;  /* 0x0000000000007919 */ /* 0x000e2e0000002600 */
[----:B------:R-:W0:Y:S01]  /*0020*/  LDC R2, c[0x0][0x388] ;  /* 0x0000e200ff027b82 */ /* 0x000e220000000800 */
[----:B------:R-:W1:Y:S01]  /*0030*/  S2R R7, SR_CTAID.X ;  /* 0x0000000000077919 */ /* 0x000e620000002500 */
[----:B0-----:R-:W-:-:S04]  /*0040*/  ISETP.NE.AND P0, PT, R0, R2, PT ;  /* 0x000000020000720c */ /* 0x001fc80003f05270 */
[----:B-1----:R-:W-:-:S13]  /*0050*/  ISETP.EQ.OR P0, PT, R7, R2, !P0 ;  /* 0x000000020700720c */ /* 0x002fda0004702670 */
[----:B------:R-:W-:Y:S05]  /*0060*/  @P0 EXIT ;  /* 0x000000000000094d */ /* 0x000fea0003800000 */
[----:B------:R-:W0:Y:S01]  /*0070*/  S2R R13, SR_TID.Y ;  /* 0x00000000000d7919 */ /* 0x000e220000002200 */
[----:B------:R-:W1:Y:S01]  /*0080*/  LDC.64 R28, c[0x0][0x380] ;  /* 0x0000e000ff1c7b82 */ /* 0x000e620000000a00 */
[----:B------:R-:W2:Y:S01]  /*0090*/  LDCU UR7, c[0x0][0x38c] ;  /* 0x00007180ff0777ac */ /* 0x000ea20008000800 */
[----:B------:R-:W3:Y:S01]  /*00a0*/  S2R R12, SR_TID.X ;  /* 0x00000000000c7919 */ /* 0x000ee20000002100 */
[----:B------:R-:W4:Y:S01]  /*00b0*/  LDCU.64 UR8, c[0x0][0x358] ;  /* 0x00006b00ff0877ac */ /* 0x000f220008000a00 */
[--C-:B0-----:R-:W-:Y:S02]  /*00c0*/  IMAD R0, R0, 0x20, R13.reuse ;  /* 0x0000002000007824 */ /* 0x101fe400078e020d */
[C-C-:B---3--:R-:W-:Y:S02]  /*00d0*/  IMAD R3, R2.reuse, 0x20, R12.reuse ;  /* 0x0000002002037824 */ /* 0x148fe400078e020c */
[----:B------:R-:W-:Y:S02]  /*00e0*/  IMAD R7, R7, 0x20, R12 ;  /* 0x0000002007077824 */ /* 0x000fe400078e020c */
[----:B------:R-:W-:-:S02]  /*00f0*/  IMAD R2, R2, 0x20, R13 ;  /* 0x0000002002027824 */ /* 0x000fc400078e020d */
[----:B--2---:R-:W-:Y:S02]  /*0100*/  IMAD R3, R0, UR7, R3 ;  /* 0x0000000700037c24 */ /* 0x004fe4000f8e0203 */
[----:B------:R-:W-:Y:S02]  /*0110*/  IMAD R5, R2, UR7, R7 ;  /* 0x0000000702057c24 */ /* 0x000fe4000f8e0207 */
[----:B-1----:R-:W-:-:S04]  /*0120*/  IMAD.WIDE.U32 R2, R3, 0x4, R28 ;  /* 0x0000000403027825 */ /* 0x002fc800078e001c */
[----:B------:R-:W-:Y:S02]  /*0130*/  IMAD.WIDE.U32 R4, R5, 0x4, R28 ;  /* 0x0000000405047825 */ /* 0x000fe400078e001c */
[----:B----4-:R-:W2:Y:S04]  /*0140*/  LDG.E R3, desc[UR8][R2.64] ;  /* 0x0000000802037981 */ /* 0x010ea8000c1e1900 */
[----:B------:R-:W3:Y:S01]  /*0150*/  LDG.E R9, desc[UR8][R4.64] ;  /* 0x0000000804097981 */ /* 0x000ee2000c1e1900 */
[----:B------:R-:W0:Y:S01]  /*0160*/  S2UR UR6, SR_CgaCtaId ;  /* 0x00000000000679c3 */ /* 0x000e220000008800 */
[----:B------:R-:W-:Y:S01]  /*0170*/  UMOV UR4, 0x400 ;  /* 0x0000040000047882 */ /* 0x000fe20000000000 */
[----:B------:R-:W-:Y:S01]  /*0180*/  IMAD R6, R13, 0x20, R12 ;  /* 0x000000200d067824 */ /* 0x000fe200078e020c */
[----:B------:R-:W-:Y:S01]  /*0190*/  UIADD3 UR5, UPT, UPT, UR4, 0x1000, URZ ;  /* 0x0000100004057890 */ /* 0x000fe2000fffe0ff */
[----:B------:R-:W-:-:S04]  /*01a0*/  IMAD R7, R0, UR7, R7 ;  /* 0x0000000700077c24 */ /* 0x000fc8000f8e0207 */
[----:B------:R-:W-:Y:S01]  /*01b0*/  IMAD.WIDE R28, R7, 0x4, R28 ;  /* 0x00000004071c7825 */ /* 0x000fe200078e021c */
[----:B0-----:R-:W-:Y:S02]  /*01c0*/  ULEA UR4, UR6, UR4, 0x18 ;  /* 0x0000000406047291 */ /* 0x001fe4000f8ec0ff */
[----:B------:R-:W-:-:S04]  /*01d0*/  ULEA UR5, UR6, UR5, 0x18 ;  /* 0x0000000506057291 */ /* 0x000fc8000f8ec0ff */
[C---:B------:R-:W-:Y:S02]  /*01e0*/  LEA R8, R6.reuse, UR4, 0x2 ;  /* 0x0000000406087c11 */ /* 0x040fe4000f8e10ff */
[----:B------:R-:W-:-:S03]  /*01f0*/  LEA R10, R6, UR5, 0x2 ;  /* 0x00000005060a7c11 */ /* 0x000fc6000f8e10ff */
[----:B--2---:R-:W-:Y:S04]  /*0200*/  STS [R8], R3 ;  /* 0x0000000308007388 */ /* 0x004fe80000000800 */
[----:B---3--:R-:W-:Y:S01]  /*0210*/  STS [R10], R9 ;  /* 0x000000090a007388 */ /* 0x008fe20000000800 */
[----:B------:R-:W-:Y:S06]  /*0220*/  BAR.SYNC.DEFER_BLOCKING 0x0 ;  /* 0x0000000000007b1d */ /* 0x000fec0000010000 */
[----:B------:R-:W2:Y:S01]  /*0230*/  LDG.E R11, desc[UR8][R28.64] ;  /* 0x000000081c0b7981 */ /* 0x000ea2000c1e1900 */
[----:B------:R-:W-:-:S02]  /*0240*/  LEA R0, R12, UR5, 0x2 ;  /* 0x000000050c007c11 */ /* 0x000fc4000f8e10ff */
[----:B------:R-:W-:-:S03]  /*0250*/  LEA R2, R13, UR4, 0x7 ;  /* 0x000000040d027c11 */ /* 0x000fc6000f8e38ff */
[----:B------:R-:W-:Y:S04]  /*0260*/  LDS R18, [R0] ;  /* 0x0000000000127984 */ /* 0x000fe80000000800 */
[----:B------:R-:W2:Y:S04]  /*0270*/  LDS.128 R4, [R2] ;  /* 0x0000000002047984 */ /* 0x000ea80000000c00 */
[----:B------:R-:W0:Y:S04]  /*0280*/  LDS R19, [R0+0x80] ;  /* 0x0000800000137984 */ /* 0x000e280000000800 */
[----:B------:R-:W1:Y:S04]  /*0290*/  LDS R17, [R0+0x100] ;  /* 0x0001000000117984 */ /* 0x000e680000000800 */
[----:B------:R-:W3:Y:S04]  /*02a0*/  LDS R16, [R0+0x180] ;  /* 0x0001800000107984 */ /* 0x000ee80000000800 */
[----:B------:R-:W-:Y:S04]  /*02b0*/  LDS R27, [R0+0x200] ;  /* 0x00020000001b7984 */ /* 0x000fe80000000800 */
[----:B------:R-:W4:Y:S04]  /*02c0*/  LDS.128 R12, [R2+0x10] ;  /* 0x00001000020c7984 */ /* 0x000f280000000c00 */
[----:B------:R-:W5:Y:S04]  /*02d0*/  LDS R22, [R0+0x280] ;  /* 0x0002800000167984 */ /* 0x000f680000000800 */
[----:B------:R-:W5:Y:S04]  /*02e0*/  LDS R25, [R0+0x300] ;  /* 0x0003000000197984 */ /* 0x000f680000000800 */
[----:B------:R-:W5:Y:S04]  /*02f0*/  LDS R24, [R0+0x380] ;  /* 0x0003800000187984 */ /* 0x000f680000000800 */
[----:B------:R-:W-:Y:S04]  /*0300*/  LDS R3, [R0+0x400] ;  /* 0x0004000000037984 */ /* 0x000fe80000000800 */
[----:B------:R-:W-:Y:S04]  /*0310*/  LDS R21, [R0+0x500] ;  /* 0x0005000000157984 */ /* 0x000fe80000000800 */
[----:B------:R-:W-:Y:S04]  /*0320*/  LDS R20, [R0+0x580] ;  /* 0x0005800000147984 */ /* 0x000fe80000000800 */
[----:B------:R-:W-:Y:S04]  /*0330*/  LDS R23, [R0+0x600] ;  /* 0x0006000000177984 */ /* 0x000fe80000000800 */
[----:B------:R-:W-:Y:S01]  /*0340*/  LDS R26, [R0+0x980] ;  /* 0x00098000001a7984 */ /* 0x000fe20000000800 */
[----:B--2---:R-:W-:-:S03]  /*0350*/  VIADDMNMX R18, R18, R4, R11, PT ;  /* 0x0000000412127246 */ /* 0x004fc6000380010b */
[----:B------:R-:W2:Y:S01]  /*0360*/  LDS.128 R8, [R2+0x20] ;  /* 0x0000200002087984 */ /* 0x000ea20000000c00 */
[----:B0-----:R-:W-:-:S03]  /*0370*/  VIADDMNMX R5, R19, R5, R18, PT ;  /* 0x0000000513057246 */ /* 0x001fc60003800112 */
[----:B------:R-:W0:Y:S01]  /*0380*/  LDS R4, [R0+0x480] ;  /* 0x0004800000047984 */ /* 0x000e220000000800 */
[----:B-1----:R-:W-:-:S03]  /*0390*/  VIADDMNMX R5, R17, R6, R5, PT ;  /* 0x0000000611057246 */ /* 0x002fc60003800105 */
[----:B------:R-:W-:Y:S01]  /*03a0*/  LDS R6, [R0+0x680] ;  /* 0x0006800000067984 */ /* 0x000fe20000000800 */
[----:B---3--:R-:W-:-:S03]  /*03b0*/  VIADDMNMX R5, R16, R7, R5, PT ;  /* 0x0000000710057246 */ /* 0x008fc60003800105 */
[----:B------:R-:W1:Y:S01]  /*03c0*/  LDS.128 R16, [R2+0x30] ;  /* 0x0000300002107984 */ /* 0x000e620000000c00 */
[----:B----4-:R-:W-:-:S03]  /*03d0*/  VIADDMNMX R5, R27, R12, R5, PT ;  /* 0x0000000c1b057246 */ /* 0x010fc60003800105 */
[----:B------:R-:W-:Y:S01]  /*03e0*/  LDS R7, [R0+0x800] ;  /* 0x0008000000077984 */ /* 0x000fe20000000800 */
[----:B-----5:R-:W-:-:S03]  /*03f0*/  VIADDMNMX R13, R22, R13, R5, PT ;  /* 0x0000000d160d7246 */ /* 0x020fc60003800105 */
[----:B------:R-:W3:Y:S01]  /*0400*/  LDS R5, [R0+0x700] ;  /* 0x0007000000057984 */ /* 0x000ee20000000800 */
[----:B------:R-:W-:-:S03]  /*0410*/  VIADDMNMX R13, R25, R14, R13, PT ;  /* 0x0000000e190d7246 */ /* 0x000fc6000380010d */
[----:B------:R-:W4:Y:S01]  /*0420*/  LDS R22, [R0+0x780] ;  /* 0x0007800000167984 */ /* 0x000f220000000800 */
[----:B------:R-:W-:-:S03]  /*0430*/  VIADDMNMX R24, R24, R15, R13, PT ;  /* 0x0000000f18187246 */ /* 0x000fc6000380010d */
[----:B------:R-:W5:Y:S01]  /*0440*/  LDS.128 R12, [R2+0x40] ;  /* 0x00004000020c7984 */ /* 0x000f620000000c00 */
[----:B--2---:R-:W-:-:S03]  /*0450*/  VIADDMNMX R3, R3, R8, R24, PT ;  /* 0x0000000803037246 */ /* 0x004fc60003800118 */
[----:B------:R-:W2:Y:S01]  /*0460*/  LDS R24, [R0+0x880] ;  /* 0x0008800000187984 */ /* 0x000ea20000000800 */
[----:B0-----:R-:W-:-:S03]  /*0470*/  VIADDMNMX R4, R4, R9, R3, PT ;  /* 0x0000000904047246 */ /* 0x001fc60003800103 */
[----:B------:R-:W0:Y:S01]  /*0480*/  LDS R3, [R0+0x900] ;  /* 0x0009000000037984 */ /* 0x000e220000000800 */
[----:B------:R-:W-:-:S03]  /*0490*/  VIADDMNMX R4, R21, R10, R4, PT ;  /* 0x0000000a15047246 */ /* 0x000fc60003800104 */
[----:B------:R-:W-:Y:S01]  /*04a0*/  LDS R21, [R0+0xa00] ;  /* 0x000a000000157984 */ /* 0x000fe20000000800 */
[----:B------:R-:W-:-:S03]  /*04b0*/  VIADDMNMX R4, R20, R11, R4, PT ;  /* 0x0000000b14047246 */ /* 0x000fc60003800104 */
[----:B------:R-:W0:Y:S01]  /*04c0*/  LDS.128 R8, [R2+0x50] ;  /* 0x0000500002087984 */ /* 0x000e220000000c00 */
[----:B-1----:R-:W-:-:S03]  /*04d0*/  VIADDMNMX R4, R23, R16, R4, PT ;  /* 0x0000001017047246 */ /* 0x002fc60003800104 */
[----:B------:R-:W1:Y:S01]  /*04e0*/  LDS R16, [R0+0xa80] ;  /* 0x000a800000107984 */ /* 0x000e620000000800 */
[----:B------:R-:W-:-:S03]  /*04f0*/  VIADDMNMX R4, R6, R17, R4, PT ;  /* 0x0000001106047246 */ /* 0x000fc60003800104 */
[----:B------:R-:W1:Y:S01]  /*0500*/  LDS R17, [R0+0xb00] ;  /* 0x000b000000117984 */ /* 0x000e620000000800 */
[----:B---3--:R-:W-:-:S03]  /*0510*/  VIADDMNMX R4, R5, R18, R4, PT ;  /* 0x0000001205047246 */ /* 0x008fc60003800104 */
[----:B------:R-:W3:Y:S01]  /*0520*/  LDS R18, [R0+0xb80] ;  /* 0x000b800000127984 */ /* 0x000ee20000000800 */
[----:B----4-:R-:W-:-:S03]  /*0530*/  VIADDMNMX R4, R22, R19, R4, PT ;  /* 0x0000001316047246 */ /* 0x010fc60003800104 */
[----:B------:R-:W-:Y:S01]  /*0540*/  LDS R19, [R0+0xc00] ;  /* 0x000c000000137984 */ /* 0x000fe20000000800 */
[----:B-----5:R-:W-:-:S03]  /*0550*/  VIADDMNMX R12, R7, R12, R4, PT ;  /* 0x0000000c070c7246 */ /* 0x020fc60003800104 */
[----:B------:R-:W4:Y:S04]  /*0560*/  LDS.128 R4, [R2+0x60] ;  /* 0x0000600002047984 */ /* 0x000f280000000c00 */
[----:B------:R-:W5:Y:S01]  /*0570*/  LDS R20, [R0+0xc80] ;  /* 0x000c800000147984 */ /* 0x000f620000000800 */
[----:B--2---:R-:W-:-:S03]  /*0580*/  VIADDMNMX R12, R24, R13, R12, PT ;  /* 0x0000000d180c7246 */ /* 0x004fc6000380010c */
[----:B------:R-:W2:Y:S01]  /*0590*/  LDS R23, [R0+0xd00] ;  /* 0x000d000000177984 */ /* 0x000ea20000000800 */
[----:B0-----:R-:W-:-:S03]  /*05a0*/  VIADDMNMX R3, R3, R14, R12, PT ;  /* 0x0000000e03037246 */ /* 0x001fc6000380010c */
[----:B------:R-:W0:Y:S01]  /*05b0*/  LDS R22, [R0+0xd80] ;  /* 0x000d800000167984 */ /* 0x000e220000000800 */
[----:B------:R-:W-:-:S03]  /*05c0*/  VIADDMNMX R26, R26, R15, R3, PT ;  /* 0x0000000f1a1a7246 */ /* 0x000fc60003800103 */
[----:B------:R-:W-:Y:S01]  /*05d0*/  LDS R24, [R0+0xe80] ;  /* 0x000e800000187984 */ /* 0x000fe20000000800 */
[----:B------:R-:W-:-:S03]  /*05e0*/  VIADDMNMX R8, R21, R8, R26, PT ;  /* 0x0000000815087246 */ /* 0x000fc6000380011a */
[----:B------:R-:W-:Y:S01]  /*05f0*/  LDS R3, [R0+0xe00] ;  /* 0x000e000000037984 */ /* 0x000fe20000000800 */
[----:B-1----:R-:W-:-:S03]  /*0600*/  VIADDMNMX R9, R16, R9, R8, PT ;  /* 0x0000000910097246 */ /* 0x002fc60003800108 */
[----:B------:R-:W1:Y:S01]  /*0610*/  LDS.128 R12, [R2+0x70] ;  /* 0x00007000020c7984 */ /* 0x000e620000000c00 */
[----:B------:R-:W-:-:S03]  /*0620*/  VIADDMNMX R9, R17, R10, R9, PT ;  /* 0x0000000a11097246 */ /* 0x000fc60003800109 */
[----:B------:R-:W1:Y:S01]  /*0630*/  LDS R21, [R0+0xf00] ;  /* 0x000f000000157984 */ /* 0x000e620000000800 */
[----:B---3--:R-:W-:-:S03]  /*0640*/  VIADDMNMX R9, R18, R11, R9, PT ;  /* 0x0000000b12097246 */ /* 0x008fc60003800109 */
[----:B------:R-:W3:Y:S01]  /*0650*/  LDS R8, [R0+0xf80] ;  /* 0x000f800000087984 */ /* 0x000ee20000000800 */
[----:B----4-:R-:W-:-:S04]  /*0660*/  VIADDMNMX R4, R19, R4, R9, PT ;  /* 0x0000000413047246 */ /* 0x010fc80003800109 */
[----:B-----5:R-:W-:-:S04]  /*0670*/  VIADDMNMX R4, R20, R5, R4, PT ;  /* 0x0000000514047246 */ /* 0x020fc80003800104 */
[----:B--2---:R-:W-:-:S04]  /*0680*/  VIADDMNMX R4, R23, R6, R4, PT ;  /* 0x0000000617047246 */ /* 0x004fc80003800104 */
[----:B0-----:R-:W-:-:S04]  /*0690*/  VIADDMNMX R4, R22, R7, R4, PT ;  /* 0x0000000716047246 */ /* 0x001fc80003800104 */
[----:B-1----:R-:W-:-:S04]  /*06a0*/  VIADDMNMX R3, R3, R12, R4, PT ;  /* 0x0000000c03037246 */ /* 0x002fc80003800104 */
[----:B------:R-:W-:-:S04]  /*06b0*/  VIADDMNMX R3, R24, R13, R3, PT ;  /* 0x0000000d18037246 */ /* 0x000fc80003800103 */
[----:B------:R-:W-:-:S04]  /*06c0*/  VIADDMNMX R3, R21, R14, R3, PT ;  /* 0x0000000e15037246 */ /* 0x000fc80003800103 */
[----:B---3--:R-:W-:-:S05]  /*06d0*/  VIADDMNMX R3, R8, R15, R3, PT ;  /* 0x0000000f08037246 */ /* 0x008fca0003800103 */
[----:B------:R-:W-:Y:S01]  /*06e0*/  STG.E desc[UR8][R28.64], R3 ;  /* 0x000000031c007986 */ /* 0x000fe2000c101908 */
[----:B------:R-:W-:Y:S05]  /*06f0*/  EXIT ;  /* 0x000000000000794d */ /* 0x000fea0003800000 */
.L_x_0:
[----:B------:R-:W-:-:S00]  /*0700*/  BRA `(.L_x_0) ;  /* 0xfffffffc00fc7947 */ /* 0x000fc0000383ffff */
[----:B------:R-:W-:-:S00]  /*0710*/  NOP ;  /* 0x0000000000007918 */ /* 0x000fc00000000000 */
        /* <DEDUP_REMOVED lines=14> */
.L_x_3:


//--------------------- .text._Z6phase2Piii       --------------------------
	.section	.text._Z6phase2Piii,"ax",@progbits
	.align	128
        .global         _Z6phase2Piii
        .type           _Z6phase2Piii,@function
        .size           _Z6phase2Piii,(.L_x_4 - _Z6phase2Piii)
        .other          _Z6phase2Piii,@"STO_CUDA_ENTRY STV_DEFAULT"
_Z6phase2Piii:
.text._Z6phase2Piii:
[----:B------:R-:W-:Y:S01]  /*0000*/  LDC R1, c[0x0][0x37c] ;  /* 0x0000df00ff017b82 */ /* 0x000fe20000000800 */
[----:B------:R-:W0:Y:S07]  /*0010*/  S2R R2, SR_CTAID.X ;  /* 0x0000000000027919 */ /* 0x000e2e0000002500 */
[----:B------:R-:W0:Y:S02]  /*0020*/  LDC R9, c[0x0][0x388] ;  /* 0x0000e200ff097b82 */ /* 0x000e240000000800 */
[----:B0-----:R-:W-:-:S13]  /*0030*/  ISETP.NE.AND P0, PT, R2, R9, PT ;  /* 0x000000090200720c */ /* 0x001fda0003f05270 */
[----:B------:R-:W-:Y:S05]  /*0040*/  @!P0 EXIT ;  /* 0x000000000000894d */ /* 0x000fea0003800000 */
[----:B------:R-:W0:Y:S01]  /*0050*/  S2R R7, SR_TID.Y ;  /* 0x0000000000077919 */ /* 0x000e220000002200 */
[----:B------:R-:W1:Y:S01]  /*0060*/  LDC.64 R4, c[0x0][0x380] ;  /* 0x0000e000ff047b82 */ /* 0x000e620000000a00 */
[----:B------:R-:W2:Y:S01]  /*0070*/  LDCU UR4, c[0x0][0x38c] ;  /* 0x00007180ff0477ac */ /* 0x000ea20008000800 */
[----:B------:R-:W3:Y:S01]  /*0080*/  S2R R0, SR_TID.X ;  /* 0x0000000000007919 */ /* 0x000ee20000002100 */
[----:B------:R-:W4:Y:S01]  /*0090*/  LDCU.64 UR8, c[0x0][0x358] ;  /* 0x00006b00ff0877ac */ /* 0x000f220008000a00 */
[C-C-:B0-----:R-:W-:Y:S02]  /*00a0*/  IMAD R6, R9.reuse, 0x20, R7.reuse ;  /* 0x0000002009067824 */ /* 0x141fe400078e0207 */
[--C-:B---3--:R-:W-:Y:S02]  /*00b0*/  IMAD R9, R9, 0x20, R0.reuse ;  /* 0x0000002009097824 */ /* 0x108fe400078e0200 */
[C---:B------:R-:W-:Y:S02]  /*00c0*/  IMAD R3, R2.reuse, 0x20, R0 ;  /* 0x0000002002037824 */ /* 0x040fe400078e0200 */
[----:B------:R-:W-:-:S02]  /*00d0*/  IMAD R2, R2, 0x20, R7 ;  /* 0x0000002002027824 */ /* 0x000fc400078e0207 */
[C---:B--2---:R-:W-:Y:S02]  /*00e0*/  IMAD R11, R6.reuse, UR4, R9 ;  /* 0x00000004060b7c24 */ /* 0x044fe4000f8e0209 */
[----:B------:R-:W-:Y:S02]  /*00f0*/  IMAD R3, R6, UR4, R3 ;  /* 0x0000000406037c24 */ /* 0x000fe4000f8e0203 */
[----:B------:R-:W-:Y:S02]  /*0100*/  IMAD R13, R2, UR4, R9 ;  /* 0x00000004020d7c24 */ /* 0x000fe4000f8e0209 */
[----:B-1----:R-:W-:-:S04]  /*0110*/  IMAD.WIDE R8, R11, 0x4, R4 ;  /* 0x000000040b087825 */ /* 0x002fc800078e0204 */
[--C-:B------:R-:W-:Y:S01]  /*0120*/  IMAD.WIDE R2, R3, 0x4, R4.reuse ;  /* 0x0000000403027825 */ /* 0x100fe200078e0204 */
[----:B----4-:R0:W2:Y:S03]  /*0130*/  LDG.E R11, desc[UR8][R8.64] ;  /* 0x00000008080b7981 */ /* 0x0100a6000c1e1900 */
[----:B------:R-:W-:Y:S02]  /*0140*/  IMAD.WIDE R4, R13, 0x4, R4 ;  /* 0x000000040d047825 */ /* 0x000fe400078e0204 */
[----:B------:R-:W3:Y:S04]  /*0150*/  LDG.E R13, desc[UR8][R2.64] ;  /* 0x00000008020d7981 */ /* 0x000ee8000c1e1900 */
[----:B------:R-:W4:Y:S01]  /*0160*/  LDG.E R15, desc[UR8][R4.64] ;  /* 0x00000008040f7981 */ /* 0x000f22000c1e1900 */
[----:B------:R-:W1:Y:S01]  /*0170*/  S2UR UR6, SR_CgaCtaId ;  /* 0x00000000000679c3 */ /* 0x000e620000008800 */
[----:B------:R-:W-:-:S02]  /*0180*/  UMOV UR4, 0x400 ;  /* 0x0000040000047882 */ /* 0x000fc40000000000 */
[----:B------:R-:W-:Y:S01]  /*0190*/  UIADD3 UR5, UPT, UPT, UR4, 0x1000, URZ ;  /* 0x0000100004057890 */ /* 0x000fe2000fffe0ff */
[----:B------:R-:W-:Y:S01]  /*01a0*/  IMAD R10, R7, 0x20, R0 ;  /* 0x00000020070a7824 */ /* 0x000fe200078e0200 */
[----:B-1----:R-:W-:Y:S02]  /*01b0*/  ULEA UR7, UR6, UR4, 0x18 ;  /* 0x0000000406077291 */ /* 0x002fe4000f8ec0ff */
[----:B------:R-:W-:Y:S02]  /*01c0*/  UIADD3 UR4, UPT, UPT, UR4, 0x2000, URZ ;  /* 0x0000200004047890 */ /* 0x000fe4000fffe0ff */
[----:B------:R-:W-:Y:S02]  /*01d0*/  ULEA UR5, UR6, UR5, 0x18 ;  /* 0x0000000506057291 */ /* 0x000fe4000f8ec0ff */
[----:B------:R-:W-:Y:S01]  /*01e0*/  ULEA UR4, UR6, UR4, 0x18 ;  /* 0x0000000406047291 */ /* 0x000fe2000f8ec0ff */
[----:B------:R-:W-:-:S03]  /*01f0*/  LEA R12, R10, UR7, 0x2 ;  /* 0x000000070a0c7c11 */ /* 0x000fc6000f8e10ff */
[C---:B------:R-:W-:Y:S02]  /*0200*/  LEA R6, R10.reuse, UR5, 0x2 ;  /* 0x000000050a067c11 */ /* 0x040fe4000f8e10ff */
[----:B0-----:R-:W-:Y:S02]  /*0210*/  LEA R8, R10, UR4, 0x2 ;  /* 0x000000040a087c11 */ /* 0x001fe4000f8e10ff */
[C---:B------:R-:W-:Y:S02]  /*0220*/  LEA R9, R7.reuse, UR7, 0x7 ;  /* 0x0000000707097c11 */ /* 0x040fe4000f8e38ff */
[C---:B------:R-:W-:Y:S02]  /*0230*/  LEA R10, R0.reuse, UR5, 0x2 ;  /* 0x00000005000a7c11 */ /* 0x040fe4000f8e10ff */
[----:B------:R-:W-:Y:S02]  /*0240*/  LEA R7, R7, UR4, 0x7 ;  /* 0x0000000407077c11 */ /* 0x000fe4000f8e38ff */
[----:B------:R-:W-:Y:S01]  /*0250*/  LEA R0, R0, UR7, 0x2 ;  /* 0x0000000700007c11 */ /* 0x000fe2000f8e10ff */
[----:B--2---:R-:W-:Y:S04]  /*0260*/  STS [R12], R11 ;  /* 0x0000000b0c007388 */ /* 0x004fe80000000800 */
[----:B---3--:R-:W-:Y:S04]  /*0270*/  STS [R6], R13 ;  /* 0x0000000d06007388 */ /* 0x008fe80000000800 */
[----:B----4-:R-:W-:Y:S01]  /*0280*/  STS [R8], R15 ;  /* 0x0000000f08007388 */ /* 0x010fe20000000800 */
[----:B------:R-:W-:Y:S06]  /*0290*/  BAR.SYNC.DEFER_BLOCKING 0x0 ;  /* 0x0000000000007b1d */ /* 0x000fec0000010000 */
[----:B------:R-:W-:Y:S04]  /*02a0*/  LDS R14, [R6] ;  /* 0x00000000060e7984 */ /* 0x000fe80000000800 */
[----:B------:R-:W-:Y:S04]  /*02b0*/  LDS R17, [R9] ;  /* 0x0000000009117984 */ /* 0x000fe80000000800 */
[----:B------:R-:W0:Y:S04]  /*02c0*/  LDS R16, [R10] ;  /* 0x000000000a107984 */ /* 0x000e280000000800 */
[----:B------:R-:W-:Y:S01]  /*02d0*/  LDS R11, [R8] ;  /* 0x00000000080b7984 */ /* 0x000fe20000000800 */
[----:B0-----:R-:W-:-:S05]  /*02e0*/  VIADDMNMX R17, R16, R17, R14, PT ;  /* 0x0000001110117246 */ /* 0x001fca000380010e */
[----:B------:R-:W-:Y:S04]  /*02f0*/  STS [R6], R17 ;  /* 0x0000001106007388 */ /* 0x000fe80000000800 */
[----:B------:R-:W-:Y:S04]  /*0300*/  LDS R12, [R7] ;  /* 0x00000000070c7984 */ /* 0x000fe80000000800 */
[----:B------:R-:W0:Y:S02]  /*0310*/  LDS R13, [R0] ;  /* 0x00000000000d7984 */ /* 0x000e240000000800 */
[----:B0-----:R-:W-:-:S05]  /*0320*/  VIADDMNMX R11, R13, R12, R11, PT ;  /* 0x0000000c0d0b7246 */ /* 0x001fca000380010b */
[----:B------:R-:W-:Y:S04]  /*0330*/  STS [R8], R11 ;  /* 0x0000000b08007388 */ /* 0x000fe80000000800 */
[----:B------:R-:W-:Y:S04]  /*0340*/  LDS R12, [R9+0x4] ;  /* 0x00000400090c7984 */ /* 0x000fe80000000800 */
[----:B------:R-:W0:Y:S02]  /*0350*/  LDS R13, [R10+0x80] ;  /* 0x000080000a0d7984 */ /* 0x000e240000000800 */
        /* <DEDUP_REMOVED lines=245> */
[----:B------:R-:W-:Y:S04]  /*12b0*/  STG.E desc[UR8][R4.64], R15 ;  /* 0x0000000f04007986 */ /* 0x000fe8000c101908 */
[----:B------:R-:W-:Y:S04]  /*12c0*/  STS [R8], R15 ;  /* 0x0000000f08007388 */ /* 0x000fe80000000800 */
[----:B------:R-:W-:Y:S01]  /*12d0*/  STG.E desc[UR8][R2.64], R13 ;  /* 0x0000000d02007986 */ /* 0x000fe2000c101908 */
[----:B------:R-:W-:Y:S05]  /*12e0*/  EXIT ;  /* 0x000000000000794d */ /* 0x000fea0003800000 */
.L_x_1:
        /* <DEDUP_REMOVED lines=9> */
.L_x_4:


//--------------------- .text._Z6phase1Piii       --------------------------
	.section	.text._Z6phase1Piii,"ax",@progbits
	.align	128
        .global         _Z6phase1Piii
        .type           _Z6phase1Piii,@function
        .size           _Z6phase1Piii,(.L_x_5 - _Z6phase1Piii)
        .other          _Z6phase1Piii,@"STO_CUDA_ENTRY STV_DEFAULT"
_Z6phase1Piii:
.text._Z6phase1Piii:
[----:B------:R-:W-:Y:S01]  /*0000*/  LDC R1, c[0x0][0x37c] ;  /* 0x0000df00ff017b82 */ /* 0x000fe20000000800 */
[----:B------:R-:W0:Y:S07]  /*0010*/  S2R R9, SR_TID.Y ;  /* 0x0000000000097919 */ /* 0x000e2e0000002200 */
[----:B------:R-:W0:Y:S01]  /*0020*/  LDC.64 R4, c[0x0][0x388] ;  /* 0x0000e200ff047b82 */ /* 0x000e220000000a00 */
[----:B------:R-:W1:Y:S01]  /*0030*/  LDCU.64 UR6, c[0x0][0x358] ;  /* 0x00006b00ff0677ac */ /* 0x000e620008000a00 */
[----:B------:R-:W2:Y:S06]  /*0040*/  S2R R6, SR_TID.X ;  /* 0x0000000000067919 */ /* 0x000eac0000002100 */
[----:B------:R-:W3:Y:S01]  /*0050*/  LDC.64 R2, c[0x0][0x380] ;  /* 0x0000e000ff027b82 */ /* 0x000ee20000000a00 */
[----:B0-----:R-:W-:-:S02]  /*0060*/  IMAD R0, R4, 0x20, R9 ;  /* 0x0000002004007824 */ /* 0x001fc400078e0209 */
[----:B--2---:R-:W-:-:S04]  /*0070*/  IMAD R4, R4, 0x20, R6 ;  /* 0x0000002004047824 */ /* 0x004fc800078e0206 */
[----:B------:R-:W-:-:S04]  /*0080*/  IMAD R5, R0, R5, R4 ;  /* 0x0000000500057224 */ /* 0x000fc800078e0204 */
[----:B---3--:R-:W-:-:S05]  /*0090*/  IMAD.WIDE R2, R5, 0x4, R2 ;  /* 0x0000000405027825 */ /* 0x008fca00078e0202 */
[----:B-1----:R-:W2:Y:S01]  /*00a0*/  LDG.E R7, desc[UR6][R2.64] ;  /* 0x0000000602077981 */ /* 0x002ea2000c1e1900 */
[----:B------:R-:W0:Y:S01]  /*00b0*/  S2UR UR5, SR_CgaCtaId ;  /* 0x00000000000579c3 */ /* 0x000e220000008800 */
[----:B------:R-:W-:Y:S01]  /*00c0*/  UMOV UR4, 0x400 ;  /* 0x0000040000047882 */ /* 0x000fe20000000000 */
[----:B------:R-:W-:Y:S01]  /*00d0*/  IMAD R0, R9, 0x20, R6 ;  /* 0x0000002009007824 */ /* 0x000fe200078e0206 */
[----:B0-----:R-:W-:-:S06]  /*00e0*/  ULEA UR4, UR5, UR4, 0x18 ;  /* 0x0000000405047291 */ /* 0x001fcc000f8ec0ff */
[----:B------:R-:W-:Y:S02]  /*00f0*/  LEA R0, R0, UR4, 0x2 ;  /* 0x0000000400007c11 */ /* 0x000fe4000f8e10ff */
[----:B------:R-:W-:Y:S02]  /*0100*/  LEA R5, R9, UR4, 0x7 ;  /* 0x0000000409057c11 */ /* 0x000fe4000f8e38ff */
[----:B------:R-:W-:Y:S01]  /*0110*/  LEA R4, R6, UR4, 0x2 ;  /* 0x0000000406047c11 */ /* 0x000fe2000f8e10ff */
[----:B--2---:R-:W-:Y:S01]  /*0120*/  STS [R0], R7 ;  /* 0x0000000700007388 */ /* 0x004fe20000000800 */
[----:B------:R-:W-:Y:S06]  /*0130*/  BAR.SYNC.DEFER_BLOCKING 0x0 ;  /* 0x0000000000007b1d */ /* 0x000fec0000010000 */
[----:B------:R-:W-:Y:S04]  /*0140*/  LDS R6, [R0] ;  /* 0x0000000000067984 */ /* 0x000fe80000000800 */
[----:B------:R-:W-:Y:S04]  /*0150*/  LDS R9, [R5] ;  /* 0x0000000005097984 */ /* 0x000fe80000000800 */
[----:B------:R-:W0:Y:S02]  /*0160*/  LDS R8, [R4] ;  /* 0x0000000004087984 */ /* 0x000e240000000800 */
[----:B0-----:R-:W-:-:S05]  /*0170*/  VIADDMNMX R9, R8, R9, R6, PT ;  /* 0x0000000908097246 */ /* 0x001fca0003800106 */
[----:B------:R-:W-:Y:S01]  /*0180*/  STS [R0], R9 ;  /* 0x0000000900007388 */ /* 0x000fe20000000800 */
[----:B------:R-:W-:Y:S06]  /*0190*/  BAR.SYNC.DEFER_BLOCKING 0x0 ;  /* 0x0000000000007b1d */ /* 0x000fec0000010000 */
[----:B------:R-:W-:Y:S04]  /*01a0*/  LDS R6, [R0] ;  /* 0x0000000000067984 */ /* 0x000fe80000000800 */
[----:B------:R-:W-:Y:S04]  /*01b0*/  LDS R11, [R5+0x4] ;  /* 0x00000400050b7984 */ /* 0x000fe80000000800 */
[----:B------:R-:W0:Y:S02]  /*01c0*/  LDS R8, [R4+0x80] ;  /* 0x0000800004087984 */ /* 0x000e240000000800 */
        /* <DEDUP_REMOVED lines=177> */
[----:B------:R-:W-:Y:S04]  /*0ce0*/  LDS R11, [R5+0x7c] ;  /* 0x00007c00050b7984 */ /* 0x000fe80000000800 */
[----:B------:R-:W-:Y:S04]  /*0cf0*/  LDS R8, [R4+0xf80] ;  /* 0x000f800004087984 */ /* 0x000fe80000000800 */
[----:B------:R-:W0:Y:S02]  /*0d00*/  LDS R6, [R0] ;  /* 0x0000000000067984 */ /* 0x000e240000000800 */
[----:B0-----:R-:W-:-:S05]  /*0d10*/  VIADDMNMX R11, R8, R11, R6, PT ;  /* 0x0000000b080b7246 */ /* 0x001fca0003800106 */
[----:B------:R-:W-:Y:S01]  /*0d20*/  STS [R0], R11 ;  /* 0x0000000b00007388 */ /* 0x000fe20000000800 */
[----:B------:R-:W-:Y:S06]  /*0d30*/  BAR.SYNC.DEFER_BLOCKING 0x0 ;  /* 0x0000000000007b1d */ /* 0x000fec0000010000 */
[----:B------:R-:W0:Y:S04]  /*0d40*/  LDS R7, [R0] ;  /* 0x0000000000077984 */ /* 0x000e280000000800 */
[----:B0-----:R-:W-:Y:S01]  /*0d50*/  STG.E desc[UR6][R2.64], R7 ;  /* 0x0000000702007986 */ /* 0x001fe2000c101906 */
[----:B------:R-:W-:Y:S05]  /*0d60*/  EXIT ;  /* 0x000000000000794d */ /* 0x000fea0003800000 */
.L_x_2:
        /* <DEDUP_REMOVED lines=9> */
.L_x_5:


//--------------------- .nv.shared._Z6phase3Piii  --------------------------
	.section	.nv.shared._Z6phase3Piii,"aw",@nobits
	.sectionflags	@""
	.align	4
.nv.shared._Z6phase3Piii:
	.zero		9216


//--------------------- .nv.shared.reserved.0     --------------------------
	.section	.nv.shared.reserved.0,"aw",@nobits
	.weak		__nv_reservedSMEM_offset_0_alias
	.size		__nv_reservedSMEM_offset_0_alias, 0, 64
	.other		__nv_reservedSMEM_offset_0_alias,@"STO_CUDA_RESERVED_SHARED STV_DEFAULT"
__nv_reservedSMEM_offset_0_alias:
	.zero		0
	.zero		64


//--------------------- .nv.shared._Z6phase2Piii  --------------------------
	.section	.nv.shared._Z6phase2Piii,"aw",@nobits
	.sectionflags	@""
	.align	4
.nv.shared._Z6phase2Piii:
	.zero		13312


//--------------------- .nv.shared._Z6phase1Piii  --------------------------
	.section	.nv.shared._Z6phase1Piii,"aw",@nobits
	.sectionflags	@""
	.align	4
.nv.shared._Z6phase1Piii:
	.zero		5120


//--------------------- .nv.constant0._Z6phase3Piii --------------------------
	.section	.nv.constant0._Z6phase3Piii,"a",@progbits
	.sectionflags	@""
	.align	4
.nv.constant0._Z6phase3Piii:
	.zero		912


//--------------------- .nv.constant0._Z6phase2Piii --------------------------
	.section	.nv.constant0._Z6phase2Piii,"a",@progbits
	.sectionflags	@""
	.align	4
.nv.constant0._Z6phase2Piii:
	.zero		912


//--------------------- .nv.constant0._Z6phase1Piii --------------------------
	.section	.nv.constant0._Z6phase1Piii,"a",@progbits
	.sectionflags	@""
	.align	4
.nv.constant0._Z6phase1Piii:
	.zero		912


//--------------------- SYMBOLS --------------------------

	.type		.nv.reservedSmem.offset0,@object
	.size		.nv.reservedSmem.offset0,0x4
	.type		.nv.reservedSmem.cap,@object
	.size		.nv.reservedSmem.cap,0x4
